//
// Generated by NVIDIA NVVM Compiler
//
// Compiler Build ID: CL-36424714
// Cuda compilation tools, release 13.0, V13.0.88
// Based on NVVM 20.0.0
//

.version 9.0
.target sm_100
.address_size 64

	// .globl	cci_batch_f32

.visible .entry cci_batch_f32(
	.param .u64 .ptr .align 1 cci_batch_f32_param_0,
	.param .u64 .ptr .align 1 cci_batch_f32_param_1,
	.param .u32 cci_batch_f32_param_2,
	.param .u32 cci_batch_f32_param_3,
	.param .u32 cci_batch_f32_param_4,
	.param .u64 .ptr .align 1 cci_batch_f32_param_5
)
{
	.reg .pred 	%p<42>;
	.reg .b32 	%r<96>;
	.reg .b32 	%f<391>;
	.reg .b64 	%rd<93>;

	ld.param.u64 	%rd15, [cci_batch_f32_param_0];
	ld.param.u64 	%rd14, [cci_batch_f32_param_1];
	ld.param.u32 	%r51, [cci_batch_f32_param_2];
	ld.param.u32 	%r53, [cci_batch_f32_param_3];
	ld.param.u32 	%r52, [cci_batch_f32_param_4];
	ld.param.u64 	%rd16, [cci_batch_f32_param_5];
	cvta.to.global.u64 	%rd1, %rd16;
	cvta.to.global.u64 	%rd2, %rd15;
	mov.u32 	%r1, %ctaid.x;
	setp.ge.s32 	%p1, %r1, %r53;
	@%p1 bra 	$L__BB0_51;
	cvta.to.global.u64 	%rd17, %rd14;
	mul.wide.u32 	%rd18, %r1, 4;
	add.s64 	%rd19, %rd17, %rd18;
	ld.global.nc.u32 	%r2, [%rd19];
	mul.lo.s32 	%r3, %r51, %r1;
	mov.u32 	%r4, %tid.x;
	setp.ge.s32 	%p2, %r4, %r51;
	@%p2 bra 	$L__BB0_4;
	mov.u32 	%r5, %ntid.x;
	mov.u32 	%r78, %r4;
$L__BB0_3:
	add.s32 	%r54, %r78, %r3;
	mul.wide.s32 	%rd20, %r54, 4;
	add.s64 	%rd21, %rd1, %rd20;
	mov.b32 	%r55, 2143289344;
	st.global.u32 	[%rd21], %r55;
	add.s32 	%r78, %r78, %r5;
	setp.lt.s32 	%p3, %r78, %r51;
	@%p3 bra 	$L__BB0_3;
$L__BB0_4:
	bar.sync 	0;
	setp.ne.s32 	%p4, %r4, 0;
	@%p4 bra 	$L__BB0_51;
	setp.lt.s32 	%p5, %r2, 1;
	setp.gt.s32 	%p6, %r2, %r51;
	or.pred  	%p7, %p5, %p6;
	@%p7 bra 	$L__BB0_51;
	setp.lt.s32 	%p8, %r52, 0;
	setp.le.s32 	%p9, %r51, %r52;
	sub.s32 	%r56, %r51, %r52;
	setp.lt.s32 	%p10, %r56, %r2;
	or.pred  	%p11, %p8, %p10;
	or.pred  	%p12, %p11, %p9;
	@%p12 bra 	$L__BB0_51;
	cvt.rn.f32.u32 	%f55, %r2;
	rcp.rn.f32 	%f1, %f55;
	add.s32 	%r91, %r2, %r52;
	and.b32  	%r9, %r2, 15;
	setp.lt.u32 	%p13, %r2, 16;
	mov.f32 	%f370, 0f00000000;
	mov.b32 	%r81, 0;
	@%p13 bra 	$L__BB0_10;
	and.b32  	%r81, %r2, 2147483632;
	mov.f32 	%f370, 0f00000000;
	mov.b32 	%r79, 0;
$L__BB0_9:
	.pragma "nounroll";
	add.s32 	%r59, %r79, %r52;
	mul.wide.u32 	%rd22, %r59, 4;
	add.s64 	%rd23, %rd2, %rd22;
	ld.global.nc.f32 	%f57, [%rd23];
	add.f32 	%f58, %f370, %f57;
	ld.global.nc.f32 	%f59, [%rd23+4];
	add.f32 	%f60, %f58, %f59;
	ld.global.nc.f32 	%f61, [%rd23+8];
	add.f32 	%f62, %f60, %f61;
	ld.global.nc.f32 	%f63, [%rd23+12];
	add.f32 	%f64, %f62, %f63;
	ld.global.nc.f32 	%f65, [%rd23+16];
	add.f32 	%f66, %f64, %f65;
	ld.global.nc.f32 	%f67, [%rd23+20];
	add.f32 	%f68, %f66, %f67;
	ld.global.nc.f32 	%f69, [%rd23+24];
	add.f32 	%f70, %f68, %f69;
	ld.global.nc.f32 	%f71, [%rd23+28];
	add.f32 	%f72, %f70, %f71;
	ld.global.nc.f32 	%f73, [%rd23+32];
	add.f32 	%f74, %f72, %f73;
	ld.global.nc.f32 	%f75, [%rd23+36];
	add.f32 	%f76, %f74, %f75;
	ld.global.nc.f32 	%f77, [%rd23+40];
	add.f32 	%f78, %f76, %f77;
	ld.global.nc.f32 	%f79, [%rd23+44];
	add.f32 	%f80, %f78, %f79;
	ld.global.nc.f32 	%f81, [%rd23+48];
	add.f32 	%f82, %f80, %f81;
	ld.global.nc.f32 	%f83, [%rd23+52];
	add.f32 	%f84, %f82, %f83;
	ld.global.nc.f32 	%f85, [%rd23+56];
	add.f32 	%f86, %f84, %f85;
	ld.global.nc.f32 	%f87, [%rd23+60];
	add.f32 	%f370, %f86, %f87;
	add.s32 	%r79, %r79, 16;
	setp.ne.s32 	%p14, %r79, %r81;
	@%p14 bra 	$L__BB0_9;
$L__BB0_10:
	setp.eq.s32 	%p15, %r9, 0;
	@%p15 bra 	$L__BB0_19;
	and.b32  	%r14, %r2, 7;
	setp.lt.u32 	%p16, %r9, 8;
	@%p16 bra 	$L__BB0_13;
	add.s32 	%r60, %r81, %r52;
	mul.wide.u32 	%rd24, %r60, 4;
	add.s64 	%rd25, %rd2, %rd24;
	ld.global.nc.f32 	%f89, [%rd25];
	add.f32 	%f90, %f370, %f89;
	cvt.u64.u32 	%rd26, %r52;
	cvt.u64.u32 	%rd27, %r81;
	add.s64 	%rd28, %rd27, %rd26;
	shl.b64 	%rd29, %rd28, 2;
	add.s64 	%rd30, %rd2, %rd29;
	ld.global.nc.f32 	%f91, [%rd30+4];
	add.f32 	%f92, %f90, %f91;
	ld.global.nc.f32 	%f93, [%rd30+8];
	add.f32 	%f94, %f92, %f93;
	ld.global.nc.f32 	%f95, [%rd30+12];
	add.f32 	%f96, %f94, %f95;
	ld.global.nc.f32 	%f97, [%rd30+16];
	add.f32 	%f98, %f96, %f97;
	ld.global.nc.f32 	%f99, [%rd30+20];
	add.f32 	%f100, %f98, %f99;
	ld.global.nc.f32 	%f101, [%rd30+24];
	add.f32 	%f102, %f100, %f101;
	ld.global.nc.f32 	%f103, [%rd30+28];
	add.f32 	%f370, %f102, %f103;
	add.s32 	%r81, %r81, 8;
$L__BB0_13:
	setp.eq.s32 	%p17, %r14, 0;
	@%p17 bra 	$L__BB0_19;
	and.b32  	%r17, %r2, 3;
	setp.lt.u32 	%p18, %r14, 4;
	@%p18 bra 	$L__BB0_16;
	add.s32 	%r61, %r81, %r52;
	mul.wide.u32 	%rd31, %r61, 4;
	add.s64 	%rd32, %rd2, %rd31;
	ld.global.nc.f32 	%f105, [%rd32];
	add.f32 	%f106, %f370, %f105;
	cvt.u64.u32 	%rd33, %r52;
	cvt.u64.u32 	%rd34, %r81;
	add.s64 	%rd35, %rd34, %rd33;
	shl.b64 	%rd36, %rd35, 2;
	add.s64 	%rd37, %rd2, %rd36;
	ld.global.nc.f32 	%f107, [%rd37+4];
	add.f32 	%f108, %f106, %f107;
	ld.global.nc.f32 	%f109, [%rd37+8];
	add.f32 	%f110, %f108, %f109;
	ld.global.nc.f32 	%f111, [%rd37+12];
	add.f32 	%f370, %f110, %f111;
	add.s32 	%r81, %r81, 4;
$L__BB0_16:
	setp.eq.s32 	%p19, %r17, 0;
	@%p19 bra 	$L__BB0_19;
	mov.b32 	%r84, 0;
$L__BB0_18:
	.pragma "nounroll";
	add.s32 	%r63, %r81, %r52;
	mul.wide.u32 	%rd38, %r63, 4;
	add.s64 	%rd39, %rd2, %rd38;
	ld.global.nc.f32 	%f112, [%rd39];
	add.f32 	%f370, %f370, %f112;
	add.s32 	%r81, %r81, 1;
	add.s32 	%r84, %r84, 1;
	setp.ne.s32 	%p20, %r84, %r17;
	@%p20 bra 	$L__BB0_18;
$L__BB0_19:
	setp.lt.u32 	%p21, %r2, 16;
	mul.f32 	%f15, %f1, %f370;
	mov.f32 	%f379, 0f00000000;
	mov.b32 	%r87, 0;
	@%p21 bra 	$L__BB0_22;
	and.b32  	%r87, %r2, 2147483632;
	mov.f32 	%f379, 0f00000000;
	mov.b32 	%r85, 0;
$L__BB0_21:
	.pragma "nounroll";
	add.s32 	%r66, %r85, %r52;
	mul.wide.u32 	%rd40, %r66, 4;
	add.s64 	%rd41, %rd2, %rd40;
	ld.global.nc.f32 	%f116, [%rd41];
	sub.f32 	%f117, %f116, %f15;
	abs.f32 	%f118, %f117;
	add.f32 	%f119, %f379, %f118;
	ld.global.nc.f32 	%f120, [%rd41+4];
	sub.f32 	%f121, %f120, %f15;
	abs.f32 	%f122, %f121;
	add.f32 	%f123, %f119, %f122;
	ld.global.nc.f32 	%f124, [%rd41+8];
	sub.f32 	%f125, %f124, %f15;
	abs.f32 	%f126, %f125;
	add.f32 	%f127, %f123, %f126;
	ld.global.nc.f32 	%f128, [%rd41+12];
	sub.f32 	%f129, %f128, %f15;
	abs.f32 	%f130, %f129;
	add.f32 	%f131, %f127, %f130;
	ld.global.nc.f32 	%f132, [%rd41+16];
	sub.f32 	%f133, %f132, %f15;
	abs.f32 	%f134, %f133;
	add.f32 	%f135, %f131, %f134;
	ld.global.nc.f32 	%f136, [%rd41+20];
	sub.f32 	%f137, %f136, %f15;
	abs.f32 	%f138, %f137;
	add.f32 	%f139, %f135, %f138;
	ld.global.nc.f32 	%f140, [%rd41+24];
	sub.f32 	%f141, %f140, %f15;
	abs.f32 	%f142, %f141;
	add.f32 	%f143, %f139, %f142;
	ld.global.nc.f32 	%f144, [%rd41+28];
	sub.f32 	%f145, %f144, %f15;
	abs.f32 	%f146, %f145;
	add.f32 	%f147, %f143, %f146;
	ld.global.nc.f32 	%f148, [%rd41+32];
	sub.f32 	%f149, %f148, %f15;
	abs.f32 	%f150, %f149;
	add.f32 	%f151, %f147, %f150;
	ld.global.nc.f32 	%f152, [%rd41+36];
	sub.f32 	%f153, %f152, %f15;
	abs.f32 	%f154, %f153;
	add.f32 	%f155, %f151, %f154;
	ld.global.nc.f32 	%f156, [%rd41+40];
	sub.f32 	%f157, %f156, %f15;
	abs.f32 	%f158, %f157;
	add.f32 	%f159, %f155, %f158;
	ld.global.nc.f32 	%f160, [%rd41+44];
	sub.f32 	%f161, %f160, %f15;
	abs.f32 	%f162, %f161;
	add.f32 	%f163, %f159, %f162;
	ld.global.nc.f32 	%f164, [%rd41+48];
	sub.f32 	%f165, %f164, %f15;
	abs.f32 	%f166, %f165;
	add.f32 	%f167, %f163, %f166;
	ld.global.nc.f32 	%f168, [%rd41+52];
	sub.f32 	%f169, %f168, %f15;
	abs.f32 	%f170, %f169;
	add.f32 	%f171, %f167, %f170;
	ld.global.nc.f32 	%f172, [%rd41+56];
	sub.f32 	%f173, %f172, %f15;
	abs.f32 	%f174, %f173;
	add.f32 	%f175, %f171, %f174;
	ld.global.nc.f32 	%f176, [%rd41+60];
	sub.f32 	%f177, %f176, %f15;
	abs.f32 	%f178, %f177;
	add.f32 	%f379, %f175, %f178;
	add.s32 	%r85, %r85, 16;
	setp.ne.s32 	%p22, %r85, %r87;
	@%p22 bra 	$L__BB0_21;
$L__BB0_22:
	setp.eq.s32 	%p23, %r9, 0;
	@%p23 bra 	$L__BB0_31;
	and.b32  	%r28, %r2, 7;
	setp.lt.u32 	%p24, %r9, 8;
	@%p24 bra 	$L__BB0_25;
	add.s32 	%r67, %r87, %r52;
	mul.wide.u32 	%rd42, %r67, 4;
	add.s64 	%rd43, %rd2, %rd42;
	ld.global.nc.f32 	%f180, [%rd43];
	sub.f32 	%f181, %f180, %f15;
	abs.f32 	%f182, %f181;
	add.f32 	%f183, %f379, %f182;
	cvt.u64.u32 	%rd44, %r52;
	cvt.u64.u32 	%rd45, %r87;
	add.s64 	%rd46, %rd45, %rd44;
	shl.b64 	%rd47, %rd46, 2;
	add.s64 	%rd48, %rd2, %rd47;
	ld.global.nc.f32 	%f184, [%rd48+4];
	sub.f32 	%f185, %f184, %f15;
	abs.f32 	%f186, %f185;
	add.f32 	%f187, %f183, %f186;
	ld.global.nc.f32 	%f188, [%rd48+8];
	sub.f32 	%f189, %f188, %f15;
	abs.f32 	%f190, %f189;
	add.f32 	%f191, %f187, %f190;
	ld.global.nc.f32 	%f192, [%rd48+12];
	sub.f32 	%f193, %f192, %f15;
	abs.f32 	%f194, %f193;
	add.f32 	%f195, %f191, %f194;
	ld.global.nc.f32 	%f196, [%rd48+16];
	sub.f32 	%f197, %f196, %f15;
	abs.f32 	%f198, %f197;
	add.f32 	%f199, %f195, %f198;
	ld.global.nc.f32 	%f200, [%rd48+20];
	sub.f32 	%f201, %f200, %f15;
	abs.f32 	%f202, %f201;
	add.f32 	%f203, %f199, %f202;
	ld.global.nc.f32 	%f204, [%rd48+24];
	sub.f32 	%f205, %f204, %f15;
	abs.f32 	%f206, %f205;
	add.f32 	%f207, %f203, %f206;
	ld.global.nc.f32 	%f208, [%rd48+28];
	sub.f32 	%f209, %f208, %f15;
	abs.f32 	%f210, %f209;
	add.f32 	%f379, %f207, %f210;
	add.s32 	%r87, %r87, 8;
$L__BB0_25:
	setp.eq.s32 	%p25, %r28, 0;
	@%p25 bra 	$L__BB0_31;
	and.b32  	%r31, %r2, 3;
	setp.lt.u32 	%p26, %r28, 4;
	@%p26 bra 	$L__BB0_28;
	add.s32 	%r68, %r87, %r52;
	mul.wide.u32 	%rd49, %r68, 4;
	add.s64 	%rd50, %rd2, %rd49;
	ld.global.nc.f32 	%f212, [%rd50];
	sub.f32 	%f213, %f212, %f15;
	abs.f32 	%f214, %f213;
	add.f32 	%f215, %f379, %f214;
	cvt.u64.u32 	%rd51, %r52;
	cvt.u64.u32 	%rd52, %r87;
	add.s64 	%rd53, %rd52, %rd51;
	shl.b64 	%rd54, %rd53, 2;
	add.s64 	%rd55, %rd2, %rd54;
	ld.global.nc.f32 	%f216, [%rd55+4];
	sub.f32 	%f217, %f216, %f15;
	abs.f32 	%f218, %f217;
	add.f32 	%f219, %f215, %f218;
	ld.global.nc.f32 	%f220, [%rd55+8];
	sub.f32 	%f221, %f220, %f15;
	abs.f32 	%f222, %f221;
	add.f32 	%f223, %f219, %f222;
	ld.global.nc.f32 	%f224, [%rd55+12];
	sub.f32 	%f225, %f224, %f15;
	abs.f32 	%f226, %f225;
	add.f32 	%f379, %f223, %f226;
	add.s32 	%r87, %r87, 4;
$L__BB0_28:
	setp.eq.s32 	%p27, %r31, 0;
	@%p27 bra 	$L__BB0_31;
	mov.b32 	%r90, 0;
$L__BB0_30:
	.pragma "nounroll";
	add.s32 	%r70, %r87, %r52;
	mul.wide.u32 	%rd56, %r70, 4;
	add.s64 	%rd57, %rd2, %rd56;
	ld.global.nc.f32 	%f227, [%rd57];
	sub.f32 	%f228, %f227, %f15;
	abs.f32 	%f229, %f228;
	add.f32 	%f379, %f379, %f229;
	add.s32 	%r87, %r87, 1;
	add.s32 	%r90, %r90, 1;
	setp.ne.s32 	%p28, %r90, %r31;
	@%p28 bra 	$L__BB0_30;
$L__BB0_31:
	mul.f32 	%f231, %f1, %f379;
	mul.f32 	%f29, %f231, 0f3C75C28F;
	setp.eq.f32 	%p29, %f29, 0f00000000;
	mov.f32 	%f380, 0f00000000;
	@%p29 bra 	$L__BB0_33;
	add.s32 	%r71, %r91, -1;
	mul.wide.u32 	%rd58, %r71, 4;
	add.s64 	%rd59, %rd2, %rd58;
	ld.global.nc.f32 	%f232, [%rd59];
	sub.f32 	%f233, %f232, %f15;
	div.rn.f32 	%f380, %f233, %f29;
$L__BB0_33:
	cvt.s64.s32 	%rd60, %r3;
	cvt.u64.u32 	%rd61, %r91;
	add.s64 	%rd62, %rd61, %rd60;
	shl.b64 	%rd63, %rd62, 2;
	add.s64 	%rd64, %rd1, %rd63;
	st.global.f32 	[%rd64+-4], %f380;
	setp.ge.s32 	%p30, %r91, %r51;
	@%p30 bra 	$L__BB0_51;
	and.b32  	%r38, %r2, 7;
	and.b32  	%r39, %r2, 2147483632;
	and.b32  	%r40, %r2, 3;
	neg.s32 	%r41, %r39;
	mul.wide.s32 	%rd65, %r2, 4;
	sub.s64 	%rd66, %rd2, %rd65;
	add.s64 	%rd3, %rd66, 4;
$L__BB0_35:
	setp.lt.u32 	%p31, %r2, 16;
	mul.wide.u32 	%rd67, %r91, 4;
	add.s64 	%rd68, %rd2, %rd67;
	ld.global.nc.f32 	%f33, [%rd68];
	add.f32 	%f236, %f370, %f33;
	sub.s32 	%r73, %r91, %r2;
	mul.wide.s32 	%rd69, %r73, 4;
	add.s64 	%rd4, %rd2, %rd69;
	ld.global.nc.f32 	%f237, [%rd4];
	sub.f32 	%f370, %f236, %f237;
	mul.f32 	%f35, %f1, %f370;
	add.s32 	%r74, %r73, 1;
	cvt.s64.s32 	%rd5, %r74;
	mov.f32 	%f389, 0f00000000;
	mov.b32 	%r94, 0;
	@%p31 bra 	$L__BB0_38;
	mul.wide.s32 	%rd70, %r91, 4;
	add.s64 	%rd92, %rd3, %rd70;
	shl.b64 	%rd71, %rd5, 2;
	add.s64 	%rd72, %rd2, %rd71;
	add.s64 	%rd91, %rd72, 32;
	mov.f32 	%f389, 0f00000000;
	mov.u32 	%r92, %r41;
$L__BB0_37:
	.pragma "nounroll";
	ld.global.nc.f32 	%f239, [%rd92];
	sub.f32 	%f240, %f239, %f35;
	abs.f32 	%f241, %f240;
	add.f32 	%f242, %f389, %f241;
	ld.global.nc.f32 	%f243, [%rd91+-28];
	sub.f32 	%f244, %f243, %f35;
	abs.f32 	%f245, %f244;
	add.f32 	%f246, %f242, %f245;
	ld.global.nc.f32 	%f247, [%rd91+-24];
	sub.f32 	%f248, %f247, %f35;
	abs.f32 	%f249, %f248;
	add.f32 	%f250, %f246, %f249;
	ld.global.nc.f32 	%f251, [%rd91+-20];
	sub.f32 	%f252, %f251, %f35;
	abs.f32 	%f253, %f252;
	add.f32 	%f254, %f250, %f253;
	ld.global.nc.f32 	%f255, [%rd91+-16];
	sub.f32 	%f256, %f255, %f35;
	abs.f32 	%f257, %f256;
	add.f32 	%f258, %f254, %f257;
	ld.global.nc.f32 	%f259, [%rd91+-12];
	sub.f32 	%f260, %f259, %f35;
	abs.f32 	%f261, %f260;
	add.f32 	%f262, %f258, %f261;
	ld.global.nc.f32 	%f263, [%rd91+-8];
	sub.f32 	%f264, %f263, %f35;
	abs.f32 	%f265, %f264;
	add.f32 	%f266, %f262, %f265;
	ld.global.nc.f32 	%f267, [%rd91+-4];
	sub.f32 	%f268, %f267, %f35;
	abs.f32 	%f269, %f268;
	add.f32 	%f270, %f266, %f269;
	ld.global.nc.f32 	%f271, [%rd91];
	sub.f32 	%f272, %f271, %f35;
	abs.f32 	%f273, %f272;
	add.f32 	%f274, %f270, %f273;
	ld.global.nc.f32 	%f275, [%rd91+4];
	sub.f32 	%f276, %f275, %f35;
	abs.f32 	%f277, %f276;
	add.f32 	%f278, %f274, %f277;
	ld.global.nc.f32 	%f279, [%rd91+8];
	sub.f32 	%f280, %f279, %f35;
	abs.f32 	%f281, %f280;
	add.f32 	%f282, %f278, %f281;
	ld.global.nc.f32 	%f283, [%rd91+12];
	sub.f32 	%f284, %f283, %f35;
	abs.f32 	%f285, %f284;
	add.f32 	%f286, %f282, %f285;
	ld.global.nc.f32 	%f287, [%rd91+16];
	sub.f32 	%f288, %f287, %f35;
	abs.f32 	%f289, %f288;
	add.f32 	%f290, %f286, %f289;
	ld.global.nc.f32 	%f291, [%rd91+20];
	sub.f32 	%f292, %f291, %f35;
	abs.f32 	%f293, %f292;
	add.f32 	%f294, %f290, %f293;
	ld.global.nc.f32 	%f295, [%rd91+24];
	sub.f32 	%f296, %f295, %f35;
	abs.f32 	%f297, %f296;
	add.f32 	%f298, %f294, %f297;
	ld.global.nc.f32 	%f299, [%rd91+28];
	sub.f32 	%f300, %f299, %f35;
	abs.f32 	%f301, %f300;
	add.f32 	%f389, %f298, %f301;
	add.s32 	%r92, %r92, 16;
	add.s64 	%rd92, %rd92, 64;
	add.s64 	%rd91, %rd91, 64;
	setp.ne.s32 	%p32, %r92, 0;
	mov.u32 	%r94, %r39;
	@%p32 bra 	$L__BB0_37;
$L__BB0_38:
	setp.eq.s32 	%p33, %r9, 0;
	@%p33 bra 	$L__BB0_48;
	add.s32 	%r75, %r9, -1;
	setp.lt.u32 	%p34, %r75, 7;
	@%p34 bra 	$L__BB0_41;
	cvt.u64.u32 	%rd73, %r94;
	mul.wide.u32 	%rd74, %r94, 4;
	add.s64 	%rd75, %rd4, %rd74;
	ld.global.nc.f32 	%f303, [%rd75+4];
	sub.f32 	%f304, %f303, %f35;
	abs.f32 	%f305, %f304;
	add.f32 	%f306, %f389, %f305;
	add.s64 	%rd76, %rd73, %rd5;
	shl.b64 	%rd77, %rd76, 2;
	add.s64 	%rd78, %rd2, %rd77;
	ld.global.nc.f32 	%f307, [%rd78+4];
	sub.f32 	%f308, %f307, %f35;
	abs.f32 	%f309, %f308;
	add.f32 	%f310, %f306, %f309;
	ld.global.nc.f32 	%f311, [%rd78+8];
	sub.f32 	%f312, %f311, %f35;
	abs.f32 	%f313, %f312;
	add.f32 	%f314, %f310, %f313;
	ld.global.nc.f32 	%f315, [%rd78+12];
	sub.f32 	%f316, %f315, %f35;
	abs.f32 	%f317, %f316;
	add.f32 	%f318, %f314, %f317;
	ld.global.nc.f32 	%f319, [%rd78+16];
	sub.f32 	%f320, %f319, %f35;
	abs.f32 	%f321, %f320;
	add.f32 	%f322, %f318, %f321;
	ld.global.nc.f32 	%f323, [%rd78+20];
	sub.f32 	%f324, %f323, %f35;
	abs.f32 	%f325, %f324;
	add.f32 	%f326, %f322, %f325;
	ld.global.nc.f32 	%f327, [%rd78+24];
	sub.f32 	%f328, %f327, %f35;
	abs.f32 	%f329, %f328;
	add.f32 	%f330, %f326, %f329;
	ld.global.nc.f32 	%f331, [%rd78+28];
	sub.f32 	%f332, %f331, %f35;
	abs.f32 	%f333, %f332;
	add.f32 	%f389, %f330, %f333;
	add.s32 	%r94, %r94, 8;
$L__BB0_41:
	setp.eq.s32 	%p35, %r38, 0;
	@%p35 bra 	$L__BB0_48;
	add.s32 	%r76, %r38, -1;
	setp.lt.u32 	%p36, %r76, 3;
	@%p36 bra 	$L__BB0_44;
	cvt.u64.u32 	%rd79, %r94;
	mul.wide.u32 	%rd80, %r94, 4;
	add.s64 	%rd81, %rd4, %rd80;
	ld.global.nc.f32 	%f335, [%rd81+4];
	sub.f32 	%f336, %f335, %f35;
	abs.f32 	%f337, %f336;
	add.f32 	%f338, %f389, %f337;
	add.s64 	%rd82, %rd79, %rd5;
	shl.b64 	%rd83, %rd82, 2;
	add.s64 	%rd84, %rd2, %rd83;
	ld.global.nc.f32 	%f339, [%rd84+4];
	sub.f32 	%f340, %f339, %f35;
	abs.f32 	%f341, %f340;
	add.f32 	%f342, %f338, %f341;
	ld.global.nc.f32 	%f343, [%rd84+8];
	sub.f32 	%f344, %f343, %f35;
	abs.f32 	%f345, %f344;
	add.f32 	%f346, %f342, %f345;
	ld.global.nc.f32 	%f347, [%rd84+12];
	sub.f32 	%f348, %f347, %f35;
	abs.f32 	%f349, %f348;
	add.f32 	%f389, %f346, %f349;
	add.s32 	%r94, %r94, 4;
$L__BB0_44:
	setp.eq.s32 	%p37, %r40, 0;
	@%p37 bra 	$L__BB0_48;
	setp.eq.s32 	%p38, %r40, 1;
	cvt.u64.u32 	%rd12, %r94;
	mul.wide.u32 	%rd85, %r94, 4;
	add.s64 	%rd86, %rd4, %rd85;
	ld.global.nc.f32 	%f350, [%rd86+4];
	sub.f32 	%f351, %f350, %f35;
	abs.f32 	%f352, %f351;
	add.f32 	%f389, %f389, %f352;
	@%p38 bra 	$L__BB0_48;
	setp.eq.s32 	%p39, %r40, 2;
	add.s64 	%rd87, %rd12, %rd5;
	shl.b64 	%rd88, %rd87, 2;
	add.s64 	%rd13, %rd2, %rd88;
	ld.global.nc.f32 	%f353, [%rd13+4];
	sub.f32 	%f354, %f353, %f35;
	abs.f32 	%f355, %f354;
	add.f32 	%f389, %f389, %f355;
	@%p39 bra 	$L__BB0_48;
	ld.global.nc.f32 	%f356, [%rd13+8];
	sub.f32 	%f357, %f356, %f35;
	abs.f32 	%f358, %f357;
	add.f32 	%f389, %f389, %f358;
$L__BB0_48:
	mul.f32 	%f360, %f1, %f389;
	mul.f32 	%f50, %f360, 0f3C75C28F;
	setp.eq.f32 	%p40, %f50, 0f00000000;
	mov.f32 	%f390, 0f00000000;
	@%p40 bra 	$L__BB0_50;
	sub.f32 	%f361, %f33, %f35;
	div.rn.f32 	%f390, %f361, %f50;
$L__BB0_50:
	add.s32 	%r77, %r91, %r3;
	mul.wide.s32 	%rd89, %r77, 4;
	add.s64 	%rd90, %rd1, %rd89;
	st.global.f32 	[%rd90], %f390;
	add.s32 	%r91, %r91, 1;
	setp.lt.s32 	%p41, %r91, %r51;
	@%p41 bra 	$L__BB0_35;
$L__BB0_51:
	ret;

}
	// .globl	cci_many_series_one_param_f32
.visible .entry cci_many_series_one_param_f32(
	.param .u64 .ptr .align 1 cci_many_series_one_param_f32_param_0,
	.param .u64 .ptr .align 1 cci_many_series_one_param_f32_param_1,
	.param .u32 cci_many_series_one_param_f32_param_2,
	.param .u32 cci_many_series_one_param_f32_param_3,
	.param .u32 cci_many_series_one_param_f32_param_4,
	.param .u64 .ptr .align 1 cci_many_series_one_param_f32_param_5
)
{
	.reg .pred 	%p<74>;
	.reg .b32 	%r<163>;
	.reg .b32 	%f<391>;
	.reg .b64 	%rd<262>;

	ld.param.u64 	%rd45, [cci_many_series_one_param_f32_param_0];
	ld.param.u64 	%rd46, [cci_many_series_one_param_f32_param_1];
	ld.param.u32 	%r78, [cci_many_series_one_param_f32_param_2];
	ld.param.u32 	%r79, [cci_many_series_one_param_f32_param_3];
	ld.param.u32 	%r80, [cci_many_series_one_param_f32_param_4];
	ld.param.u64 	%rd47, [cci_many_series_one_param_f32_param_5];
	mov.u32 	%r81, %ctaid.x;
	mov.u32 	%r82, %ntid.x;
	mov.u32 	%r83, %tid.x;
	mad.lo.s32 	%r1, %r81, %r82, %r83;
	setp.ge.s32 	%p1, %r1, %r78;
	@%p1 bra 	$L__BB1_96;
	cvta.to.global.u64 	%rd48, %rd45;
	cvta.to.global.u64 	%rd49, %rd47;
	mul.wide.s32 	%rd50, %r1, 4;
	add.s64 	%rd1, %rd48, %rd50;
	add.s64 	%rd2, %rd49, %rd50;
	setp.gt.s32 	%p2, %r80, 0;
	setp.le.s32 	%p3, %r80, %r79;
	and.pred  	%p4, %p2, %p3;
	@%p4 bra 	$L__BB1_14;
	setp.lt.s32 	%p65, %r79, 1;
	@%p65 bra 	$L__BB1_96;
	and.b32  	%r2, %r79, 7;
	setp.lt.u32 	%p66, %r79, 8;
	mov.b32 	%r155, 0;
	@%p66 bra 	$L__BB1_6;
	and.b32  	%r155, %r79, 2147483640;
	neg.s32 	%r139, %r155;
	shl.b32 	%r5, %r78, 3;
	mov.b32 	%r138, 0;
	mul.wide.s32 	%rd225, %r78, 4;
$L__BB1_5:
	.pragma "nounroll";
	mul.wide.s32 	%rd223, %r138, 4;
	add.s64 	%rd224, %rd2, %rd223;
	mov.b32 	%r130, 2143289344;
	st.global.u32 	[%rd224], %r130;
	add.s64 	%rd226, %rd224, %rd225;
	st.global.u32 	[%rd226], %r130;
	add.s64 	%rd227, %rd226, %rd225;
	st.global.u32 	[%rd227], %r130;
	add.s64 	%rd228, %rd227, %rd225;
	st.global.u32 	[%rd228], %r130;
	add.s64 	%rd229, %rd228, %rd225;
	st.global.u32 	[%rd229], %r130;
	add.s64 	%rd230, %rd229, %rd225;
	st.global.u32 	[%rd230], %r130;
	add.s64 	%rd231, %rd230, %rd225;
	st.global.u32 	[%rd231], %r130;
	add.s64 	%rd232, %rd231, %rd225;
	st.global.u32 	[%rd232], %r130;
	add.s32 	%r139, %r139, 8;
	add.s32 	%r138, %r138, %r5;
	setp.eq.s32 	%p67, %r139, 0;
	@%p67 bra 	$L__BB1_6;
	bra.uni 	$L__BB1_5;
$L__BB1_6:
	setp.eq.s32 	%p68, %r2, 0;
	@%p68 bra 	$L__BB1_96;
	and.b32  	%r61, %r79, 3;
	setp.lt.u32 	%p69, %r2, 4;
	@%p69 bra 	$L__BB1_9;
	mul.lo.s32 	%r131, %r155, %r78;
	mul.wide.s32 	%rd233, %r131, 4;
	add.s64 	%rd234, %rd2, %rd233;
	mov.b32 	%r132, 2143289344;
	st.global.u32 	[%rd234], %r132;
	mul.wide.s32 	%rd235, %r78, 4;
	add.s64 	%rd236, %rd234, %rd235;
	st.global.u32 	[%rd236], %r132;
	add.s64 	%rd237, %rd236, %rd235;
	st.global.u32 	[%rd237], %r132;
	add.s64 	%rd238, %rd237, %rd235;
	st.global.u32 	[%rd238], %r132;
	add.s32 	%r155, %r155, 4;
$L__BB1_9:
	setp.eq.s32 	%p70, %r61, 0;
	@%p70 bra 	$L__BB1_96;
	setp.eq.s32 	%p71, %r61, 1;
	@%p71 bra 	$L__BB1_12;
	mul.lo.s32 	%r133, %r155, %r78;
	mul.wide.s32 	%rd239, %r133, 4;
	add.s64 	%rd240, %rd2, %rd239;
	mov.b32 	%r134, 2143289344;
	st.global.u32 	[%rd240], %r134;
	mul.wide.s32 	%rd241, %r78, 4;
	add.s64 	%rd242, %rd240, %rd241;
	st.global.u32 	[%rd242], %r134;
	add.s32 	%r155, %r155, 2;
$L__BB1_12:
	and.b32  	%r135, %r79, 1;
	setp.eq.b32 	%p72, %r135, 1;
	not.pred 	%p73, %p72;
	@%p73 bra 	$L__BB1_96;
	mul.lo.s32 	%r136, %r155, %r78;
	mul.wide.s32 	%rd243, %r136, 4;
	add.s64 	%rd244, %rd2, %rd243;
	mov.b32 	%r137, 2143289344;
	st.global.u32 	[%rd244], %r137;
	bra.uni 	$L__BB1_96;
$L__BB1_14:
	cvta.to.global.u64 	%rd51, %rd46;
	add.s64 	%rd53, %rd51, %rd50;
	ld.global.nc.u32 	%r84, [%rd53];
	cvt.u64.u32 	%rd3, %r84;
	setp.gt.s32 	%p5, %r84, -1;
	setp.gt.s32 	%p6, %r79, %r84;
	and.pred  	%p7, %p5, %p6;
	@%p7 bra 	$L__BB1_27;
	setp.lt.s32 	%p56, %r79, 1;
	@%p56 bra 	$L__BB1_96;
	and.b32  	%r10, %r79, 7;
	setp.lt.u32 	%p57, %r79, 8;
	mov.b32 	%r158, 0;
	@%p57 bra 	$L__BB1_19;
	and.b32  	%r158, %r79, 2147483640;
	neg.s32 	%r141, %r158;
	shl.b32 	%r13, %r78, 3;
	mov.b32 	%r140, 0;
	mul.wide.s32 	%rd203, %r78, 4;
$L__BB1_18:
	.pragma "nounroll";
	mul.wide.s32 	%rd201, %r140, 4;
	add.s64 	%rd202, %rd2, %rd201;
	mov.b32 	%r120, 2143289344;
	st.global.u32 	[%rd202], %r120;
	add.s64 	%rd204, %rd202, %rd203;
	st.global.u32 	[%rd204], %r120;
	add.s64 	%rd205, %rd204, %rd203;
	st.global.u32 	[%rd205], %r120;
	add.s64 	%rd206, %rd205, %rd203;
	st.global.u32 	[%rd206], %r120;
	add.s64 	%rd207, %rd206, %rd203;
	st.global.u32 	[%rd207], %r120;
	add.s64 	%rd208, %rd207, %rd203;
	st.global.u32 	[%rd208], %r120;
	add.s64 	%rd209, %rd208, %rd203;
	st.global.u32 	[%rd209], %r120;
	add.s64 	%rd210, %rd209, %rd203;
	st.global.u32 	[%rd210], %r120;
	add.s32 	%r141, %r141, 8;
	add.s32 	%r140, %r140, %r13;
	setp.eq.s32 	%p58, %r141, 0;
	@%p58 bra 	$L__BB1_19;
	bra.uni 	$L__BB1_18;
$L__BB1_19:
	setp.eq.s32 	%p59, %r10, 0;
	@%p59 bra 	$L__BB1_96;
	and.b32  	%r67, %r79, 3;
	setp.lt.u32 	%p60, %r10, 4;
	@%p60 bra 	$L__BB1_22;
	mul.lo.s32 	%r121, %r158, %r78;
	mul.wide.s32 	%rd211, %r121, 4;
	add.s64 	%rd212, %rd2, %rd211;
	mov.b32 	%r122, 2143289344;
	st.global.u32 	[%rd212], %r122;
	mul.wide.s32 	%rd213, %r78, 4;
	add.s64 	%rd214, %rd212, %rd213;
	st.global.u32 	[%rd214], %r122;
	add.s64 	%rd215, %rd214, %rd213;
	st.global.u32 	[%rd215], %r122;
	add.s64 	%rd216, %rd215, %rd213;
	st.global.u32 	[%rd216], %r122;
	add.s32 	%r158, %r158, 4;
$L__BB1_22:
	setp.eq.s32 	%p61, %r67, 0;
	@%p61 bra 	$L__BB1_96;
	setp.eq.s32 	%p62, %r67, 1;
	@%p62 bra 	$L__BB1_25;
	mul.lo.s32 	%r123, %r158, %r78;
	mul.wide.s32 	%rd217, %r123, 4;
	add.s64 	%rd218, %rd2, %rd217;
	mov.b32 	%r124, 2143289344;
	st.global.u32 	[%rd218], %r124;
	mul.wide.s32 	%rd219, %r78, 4;
	add.s64 	%rd220, %rd218, %rd219;
	st.global.u32 	[%rd220], %r124;
	add.s32 	%r158, %r158, 2;
$L__BB1_25:
	and.b32  	%r125, %r79, 1;
	setp.eq.b32 	%p63, %r125, 1;
	not.pred 	%p64, %p63;
	@%p64 bra 	$L__BB1_96;
	mul.lo.s32 	%r126, %r158, %r78;
	mul.wide.s32 	%rd221, %r126, 4;
	add.s64 	%rd222, %rd2, %rd221;
	mov.b32 	%r127, 2143289344;
	st.global.u32 	[%rd222], %r127;
	bra.uni 	$L__BB1_96;
$L__BB1_27:
	cvt.u32.u64 	%r85, %rd3;
	sub.s32 	%r86, %r79, %r85;
	setp.ge.s32 	%p8, %r86, %r80;
	@%p8 bra 	$L__BB1_40;
	setp.lt.s32 	%p47, %r79, 1;
	@%p47 bra 	$L__BB1_96;
	and.b32  	%r18, %r79, 7;
	setp.lt.u32 	%p48, %r79, 8;
	mov.b32 	%r161, 0;
	@%p48 bra 	$L__BB1_32;
	and.b32  	%r161, %r79, 2147483640;
	neg.s32 	%r143, %r161;
	shl.b32 	%r21, %r78, 3;
	mov.b32 	%r142, 0;
	mul.wide.s32 	%rd181, %r78, 4;
$L__BB1_31:
	.pragma "nounroll";
	mul.wide.s32 	%rd179, %r142, 4;
	add.s64 	%rd180, %rd2, %rd179;
	mov.b32 	%r110, 2143289344;
	st.global.u32 	[%rd180], %r110;
	add.s64 	%rd182, %rd180, %rd181;
	st.global.u32 	[%rd182], %r110;
	add.s64 	%rd183, %rd182, %rd181;
	st.global.u32 	[%rd183], %r110;
	add.s64 	%rd184, %rd183, %rd181;
	st.global.u32 	[%rd184], %r110;
	add.s64 	%rd185, %rd184, %rd181;
	st.global.u32 	[%rd185], %r110;
	add.s64 	%rd186, %rd185, %rd181;
	st.global.u32 	[%rd186], %r110;
	add.s64 	%rd187, %rd186, %rd181;
	st.global.u32 	[%rd187], %r110;
	add.s64 	%rd188, %rd187, %rd181;
	st.global.u32 	[%rd188], %r110;
	add.s32 	%r143, %r143, 8;
	add.s32 	%r142, %r142, %r21;
	setp.eq.s32 	%p49, %r143, 0;
	@%p49 bra 	$L__BB1_32;
	bra.uni 	$L__BB1_31;
$L__BB1_32:
	setp.eq.s32 	%p50, %r18, 0;
	@%p50 bra 	$L__BB1_96;
	and.b32  	%r73, %r79, 3;
	setp.lt.u32 	%p51, %r18, 4;
	@%p51 bra 	$L__BB1_35;
	mul.lo.s32 	%r111, %r161, %r78;
	mul.wide.s32 	%rd189, %r111, 4;
	add.s64 	%rd190, %rd2, %rd189;
	mov.b32 	%r112, 2143289344;
	st.global.u32 	[%rd190], %r112;
	mul.wide.s32 	%rd191, %r78, 4;
	add.s64 	%rd192, %rd190, %rd191;
	st.global.u32 	[%rd192], %r112;
	add.s64 	%rd193, %rd192, %rd191;
	st.global.u32 	[%rd193], %r112;
	add.s64 	%rd194, %rd193, %rd191;
	st.global.u32 	[%rd194], %r112;
	add.s32 	%r161, %r161, 4;
$L__BB1_35:
	setp.eq.s32 	%p52, %r73, 0;
	@%p52 bra 	$L__BB1_96;
	setp.eq.s32 	%p53, %r73, 1;
	@%p53 bra 	$L__BB1_38;
	mul.lo.s32 	%r113, %r161, %r78;
	mul.wide.s32 	%rd195, %r113, 4;
	add.s64 	%rd196, %rd2, %rd195;
	mov.b32 	%r114, 2143289344;
	st.global.u32 	[%rd196], %r114;
	mul.wide.s32 	%rd197, %r78, 4;
	add.s64 	%rd198, %rd196, %rd197;
	st.global.u32 	[%rd198], %r114;
	add.s32 	%r161, %r161, 2;
$L__BB1_38:
	and.b32  	%r115, %r79, 1;
	setp.eq.b32 	%p54, %r115, 1;
	not.pred 	%p55, %p54;
	@%p55 bra 	$L__BB1_96;
	mul.lo.s32 	%r116, %r161, %r78;
	mul.wide.s32 	%rd199, %r116, 4;
	add.s64 	%rd200, %rd2, %rd199;
	mov.b32 	%r117, 2143289344;
	st.global.u32 	[%rd200], %r117;
	bra.uni 	$L__BB1_96;
$L__BB1_40:
	add.s32 	%r152, %r85, %r80;
	add.s32 	%r27, %r152, -1;
	setp.lt.s32 	%p9, %r152, 2;
	@%p9 bra 	$L__BB1_52;
	add.s32 	%r89, %r152, -2;
	and.b32  	%r28, %r27, 7;
	setp.lt.u32 	%p10, %r89, 7;
	mov.b32 	%r146, 0;
	@%p10 bra 	$L__BB1_44;
	and.b32  	%r146, %r27, -8;
	mov.b32 	%r144, 0;
	mul.wide.s32 	%rd56, %r78, 4;
$L__BB1_43:
	.pragma "nounroll";
	mul.lo.s32 	%r91, %r144, %r78;
	mul.wide.s32 	%rd54, %r91, 4;
	add.s64 	%rd55, %rd2, %rd54;
	mov.b32 	%r92, 2143289344;
	st.global.u32 	[%rd55], %r92;
	add.s64 	%rd57, %rd55, %rd56;
	st.global.u32 	[%rd57], %r92;
	add.s64 	%rd58, %rd57, %rd56;
	st.global.u32 	[%rd58], %r92;
	add.s64 	%rd59, %rd58, %rd56;
	st.global.u32 	[%rd59], %r92;
	add.s64 	%rd60, %rd59, %rd56;
	st.global.u32 	[%rd60], %r92;
	add.s64 	%rd61, %rd60, %rd56;
	st.global.u32 	[%rd61], %r92;
	add.s64 	%rd62, %rd61, %rd56;
	st.global.u32 	[%rd62], %r92;
	add.s64 	%rd63, %rd62, %rd56;
	st.global.u32 	[%rd63], %r92;
	add.s32 	%r144, %r144, 8;
	setp.ne.s32 	%p11, %r144, %r146;
	@%p11 bra 	$L__BB1_43;
$L__BB1_44:
	setp.eq.s32 	%p12, %r28, 0;
	@%p12 bra 	$L__BB1_52;
	and.b32  	%r33, %r27, 3;
	setp.lt.u32 	%p13, %r28, 4;
	@%p13 bra 	$L__BB1_47;
	mul.lo.s32 	%r93, %r146, %r78;
	mul.wide.s32 	%rd64, %r93, 4;
	add.s64 	%rd65, %rd2, %rd64;
	mov.b32 	%r94, 2143289344;
	st.global.u32 	[%rd65], %r94;
	mul.wide.s32 	%rd66, %r78, 4;
	add.s64 	%rd67, %rd65, %rd66;
	st.global.u32 	[%rd67], %r94;
	add.s64 	%rd68, %rd67, %rd66;
	st.global.u32 	[%rd68], %r94;
	add.s64 	%rd69, %rd68, %rd66;
	st.global.u32 	[%rd69], %r94;
	add.s32 	%r146, %r146, 4;
$L__BB1_47:
	setp.eq.s32 	%p14, %r33, 0;
	@%p14 bra 	$L__BB1_52;
	setp.eq.s32 	%p15, %r33, 1;
	@%p15 bra 	$L__BB1_50;
	mul.lo.s32 	%r95, %r146, %r78;
	mul.wide.s32 	%rd70, %r95, 4;
	add.s64 	%rd71, %rd2, %rd70;
	mov.b32 	%r96, 2143289344;
	st.global.u32 	[%rd71], %r96;
	mul.wide.s32 	%rd72, %r78, 4;
	add.s64 	%rd73, %rd71, %rd72;
	st.global.u32 	[%rd73], %r96;
	add.s32 	%r146, %r146, 2;
$L__BB1_50:
	and.b32  	%r97, %r27, 1;
	setp.eq.b32 	%p16, %r97, 1;
	not.pred 	%p17, %p16;
	@%p17 bra 	$L__BB1_52;
	mul.lo.s32 	%r98, %r146, %r78;
	mul.wide.s32 	%rd74, %r98, 4;
	add.s64 	%rd75, %rd2, %rd74;
	mov.b32 	%r99, 2143289344;
	st.global.u32 	[%rd75], %r99;
$L__BB1_52:
	cvt.rn.f32.u32 	%f55, %r80;
	rcp.rn.f32 	%f1, %f55;
	cvt.s64.s32 	%rd4, %r78;
	mul.lo.s64 	%rd76, %rd3, %rd4;
	shl.b64 	%rd77, %rd76, 2;
	add.s64 	%rd257, %rd1, %rd77;
	and.b32  	%r38, %r80, 15;
	setp.lt.u32 	%p18, %r80, 16;
	mov.f32 	%f370, 0f00000000;
	mov.u64 	%rd246, %rd257;
	@%p18 bra 	$L__BB1_55;
	and.b32  	%r39, %r80, 2147483632;
	mov.b32 	%r148, 0;
	mov.f32 	%f370, 0f00000000;
	shl.b64 	%rd78, %rd4, 2;
	mov.u64 	%rd246, %rd257;
$L__BB1_54:
	.pragma "nounroll";
	ld.global.nc.f32 	%f57, [%rd246];
	add.f32 	%f58, %f370, %f57;
	add.s64 	%rd79, %rd246, %rd78;
	ld.global.nc.f32 	%f59, [%rd79];
	add.f32 	%f60, %f58, %f59;
	add.s64 	%rd80, %rd79, %rd78;
	ld.global.nc.f32 	%f61, [%rd80];
	add.f32 	%f62, %f60, %f61;
	add.s64 	%rd81, %rd80, %rd78;
	ld.global.nc.f32 	%f63, [%rd81];
	add.f32 	%f64, %f62, %f63;
	add.s64 	%rd82, %rd81, %rd78;
	ld.global.nc.f32 	%f65, [%rd82];
	add.f32 	%f66, %f64, %f65;
	add.s64 	%rd83, %rd82, %rd78;
	ld.global.nc.f32 	%f67, [%rd83];
	add.f32 	%f68, %f66, %f67;
	add.s64 	%rd84, %rd83, %rd78;
	ld.global.nc.f32 	%f69, [%rd84];
	add.f32 	%f70, %f68, %f69;
	add.s64 	%rd85, %rd84, %rd78;
	ld.global.nc.f32 	%f71, [%rd85];
	add.f32 	%f72, %f70, %f71;
	add.s64 	%rd86, %rd85, %rd78;
	ld.global.nc.f32 	%f73, [%rd86];
	add.f32 	%f74, %f72, %f73;
	add.s64 	%rd87, %rd86, %rd78;
	ld.global.nc.f32 	%f75, [%rd87];
	add.f32 	%f76, %f74, %f75;
	add.s64 	%rd88, %rd87, %rd78;
	ld.global.nc.f32 	%f77, [%rd88];
	add.f32 	%f78, %f76, %f77;
	add.s64 	%rd89, %rd88, %rd78;
	ld.global.nc.f32 	%f79, [%rd89];
	add.f32 	%f80, %f78, %f79;
	add.s64 	%rd90, %rd89, %rd78;
	ld.global.nc.f32 	%f81, [%rd90];
	add.f32 	%f82, %f80, %f81;
	add.s64 	%rd91, %rd90, %rd78;
	ld.global.nc.f32 	%f83, [%rd91];
	add.f32 	%f84, %f82, %f83;
	add.s64 	%rd92, %rd91, %rd78;
	ld.global.nc.f32 	%f85, [%rd92];
	add.f32 	%f86, %f84, %f85;
	add.s64 	%rd93, %rd92, %rd78;
	ld.global.nc.f32 	%f87, [%rd93];
	add.f32 	%f370, %f86, %f87;
	add.s64 	%rd246, %rd93, %rd78;
	add.s32 	%r148, %r148, 16;
	setp.ne.s32 	%p19, %r148, %r39;
	@%p19 bra 	$L__BB1_54;
$L__BB1_55:
	setp.eq.s32 	%p20, %r38, 0;
	@%p20 bra 	$L__BB1_64;
	and.b32  	%r42, %r80, 7;
	setp.lt.u32 	%p21, %r38, 8;
	@%p21 bra 	$L__BB1_58;
	ld.global.nc.f32 	%f89, [%rd246];
	add.f32 	%f90, %f370, %f89;
	shl.b64 	%rd94, %rd4, 2;
	add.s64 	%rd95, %rd246, %rd94;
	ld.global.nc.f32 	%f91, [%rd95];
	add.f32 	%f92, %f90, %f91;
	add.s64 	%rd96, %rd95, %rd94;
	ld.global.nc.f32 	%f93, [%rd96];
	add.f32 	%f94, %f92, %f93;
	add.s64 	%rd97, %rd96, %rd94;
	ld.global.nc.f32 	%f95, [%rd97];
	add.f32 	%f96, %f94, %f95;
	add.s64 	%rd98, %rd97, %rd94;
	ld.global.nc.f32 	%f97, [%rd98];
	add.f32 	%f98, %f96, %f97;
	add.s64 	%rd99, %rd98, %rd94;
	ld.global.nc.f32 	%f99, [%rd99];
	add.f32 	%f100, %f98, %f99;
	add.s64 	%rd100, %rd99, %rd94;
	ld.global.nc.f32 	%f101, [%rd100];
	add.f32 	%f102, %f100, %f101;
	add.s64 	%rd101, %rd100, %rd94;
	ld.global.nc.f32 	%f103, [%rd101];
	add.f32 	%f370, %f102, %f103;
	add.s64 	%rd246, %rd101, %rd94;
$L__BB1_58:
	setp.eq.s32 	%p22, %r42, 0;
	@%p22 bra 	$L__BB1_64;
	and.b32  	%r43, %r80, 3;
	setp.lt.u32 	%p23, %r42, 4;
	@%p23 bra 	$L__BB1_61;
	ld.global.nc.f32 	%f105, [%rd246];
	add.f32 	%f106, %f370, %f105;
	shl.b64 	%rd102, %rd4, 2;
	add.s64 	%rd103, %rd246, %rd102;
	ld.global.nc.f32 	%f107, [%rd103];
	add.f32 	%f108, %f106, %f107;
	add.s64 	%rd104, %rd103, %rd102;
	ld.global.nc.f32 	%f109, [%rd104];
	add.f32 	%f110, %f108, %f109;
	add.s64 	%rd105, %rd104, %rd102;
	ld.global.nc.f32 	%f111, [%rd105];
	add.f32 	%f370, %f110, %f111;
	add.s64 	%rd246, %rd105, %rd102;
$L__BB1_61:
	setp.eq.s32 	%p24, %r43, 0;
	@%p24 bra 	$L__BB1_64;
	mov.b32 	%r149, 0;
	shl.b64 	%rd106, %rd4, 2;
$L__BB1_63:
	.pragma "nounroll";
	ld.global.nc.f32 	%f112, [%rd246];
	add.f32 	%f370, %f370, %f112;
	add.s64 	%rd246, %rd246, %rd106;
	add.s32 	%r149, %r149, 1;
	setp.ne.s32 	%p25, %r149, %r43;
	@%p25 bra 	$L__BB1_63;
$L__BB1_64:
	setp.lt.u32 	%p26, %r80, 16;
	mul.f32 	%f15, %f1, %f370;
	mov.f32 	%f379, 0f00000000;
	mov.u64 	%rd251, %rd257;
	@%p26 bra 	$L__BB1_67;
	and.b32  	%r46, %r80, 2147483632;
	mov.b32 	%r150, 0;
	mov.f32 	%f379, 0f00000000;
	shl.b64 	%rd107, %rd4, 2;
	mov.u64 	%rd251, %rd257;
$L__BB1_66:
	.pragma "nounroll";
	ld.global.nc.f32 	%f116, [%rd251];
	sub.f32 	%f117, %f116, %f15;
	abs.f32 	%f118, %f117;
	add.f32 	%f119, %f379, %f118;
	add.s64 	%rd108, %rd251, %rd107;
	ld.global.nc.f32 	%f120, [%rd108];
	sub.f32 	%f121, %f120, %f15;
	abs.f32 	%f122, %f121;
	add.f32 	%f123, %f119, %f122;
	add.s64 	%rd109, %rd108, %rd107;
	ld.global.nc.f32 	%f124, [%rd109];
	sub.f32 	%f125, %f124, %f15;
	abs.f32 	%f126, %f125;
	add.f32 	%f127, %f123, %f126;
	add.s64 	%rd110, %rd109, %rd107;
	ld.global.nc.f32 	%f128, [%rd110];
	sub.f32 	%f129, %f128, %f15;
	abs.f32 	%f130, %f129;
	add.f32 	%f131, %f127, %f130;
	add.s64 	%rd111, %rd110, %rd107;
	ld.global.nc.f32 	%f132, [%rd111];
	sub.f32 	%f133, %f132, %f15;
	abs.f32 	%f134, %f133;
	add.f32 	%f135, %f131, %f134;
	add.s64 	%rd112, %rd111, %rd107;
	ld.global.nc.f32 	%f136, [%rd112];
	sub.f32 	%f137, %f136, %f15;
	abs.f32 	%f138, %f137;
	add.f32 	%f139, %f135, %f138;
	add.s64 	%rd113, %rd112, %rd107;
	ld.global.nc.f32 	%f140, [%rd113];
	sub.f32 	%f141, %f140, %f15;
	abs.f32 	%f142, %f141;
	add.f32 	%f143, %f139, %f142;
	add.s64 	%rd114, %rd113, %rd107;
	ld.global.nc.f32 	%f144, [%rd114];
	sub.f32 	%f145, %f144, %f15;
	abs.f32 	%f146, %f145;
	add.f32 	%f147, %f143, %f146;
	add.s64 	%rd115, %rd114, %rd107;
	ld.global.nc.f32 	%f148, [%rd115];
	sub.f32 	%f149, %f148, %f15;
	abs.f32 	%f150, %f149;
	add.f32 	%f151, %f147, %f150;
	add.s64 	%rd116, %rd115, %rd107;
	ld.global.nc.f32 	%f152, [%rd116];
	sub.f32 	%f153, %f152, %f15;
	abs.f32 	%f154, %f153;
	add.f32 	%f155, %f151, %f154;
	add.s64 	%rd117, %rd116, %rd107;
	ld.global.nc.f32 	%f156, [%rd117];
	sub.f32 	%f157, %f156, %f15;
	abs.f32 	%f158, %f157;
	add.f32 	%f159, %f155, %f158;
	add.s64 	%rd118, %rd117, %rd107;
	ld.global.nc.f32 	%f160, [%rd118];
	sub.f32 	%f161, %f160, %f15;
	abs.f32 	%f162, %f161;
	add.f32 	%f163, %f159, %f162;
	add.s64 	%rd119, %rd118, %rd107;
	ld.global.nc.f32 	%f164, [%rd119];
	sub.f32 	%f165, %f164, %f15;
	abs.f32 	%f166, %f165;
	add.f32 	%f167, %f163, %f166;
	add.s64 	%rd120, %rd119, %rd107;
	ld.global.nc.f32 	%f168, [%rd120];
	sub.f32 	%f169, %f168, %f15;
	abs.f32 	%f170, %f169;
	add.f32 	%f171, %f167, %f170;
	add.s64 	%rd121, %rd120, %rd107;
	ld.global.nc.f32 	%f172, [%rd121];
	sub.f32 	%f173, %f172, %f15;
	abs.f32 	%f174, %f173;
	add.f32 	%f175, %f171, %f174;
	add.s64 	%rd122, %rd121, %rd107;
	ld.global.nc.f32 	%f176, [%rd122];
	sub.f32 	%f177, %f176, %f15;
	abs.f32 	%f178, %f177;
	add.f32 	%f379, %f175, %f178;
	add.s64 	%rd251, %rd122, %rd107;
	add.s32 	%r150, %r150, 16;
	setp.ne.s32 	%p27, %r150, %r46;
	@%p27 bra 	$L__BB1_66;
$L__BB1_67:
	setp.eq.s32 	%p28, %r38, 0;
	@%p28 bra 	$L__BB1_76;
	and.b32  	%r49, %r80, 7;
	setp.lt.u32 	%p29, %r38, 8;
	@%p29 bra 	$L__BB1_70;
	ld.global.nc.f32 	%f180, [%rd251];
	sub.f32 	%f181, %f180, %f15;
	abs.f32 	%f182, %f181;
	add.f32 	%f183, %f379, %f182;
	shl.b64 	%rd123, %rd4, 2;
	add.s64 	%rd124, %rd251, %rd123;
	ld.global.nc.f32 	%f184, [%rd124];
	sub.f32 	%f185, %f184, %f15;
	abs.f32 	%f186, %f185;
	add.f32 	%f187, %f183, %f186;
	add.s64 	%rd125, %rd124, %rd123;
	ld.global.nc.f32 	%f188, [%rd125];
	sub.f32 	%f189, %f188, %f15;
	abs.f32 	%f190, %f189;
	add.f32 	%f191, %f187, %f190;
	add.s64 	%rd126, %rd125, %rd123;
	ld.global.nc.f32 	%f192, [%rd126];
	sub.f32 	%f193, %f192, %f15;
	abs.f32 	%f194, %f193;
	add.f32 	%f195, %f191, %f194;
	add.s64 	%rd127, %rd126, %rd123;
	ld.global.nc.f32 	%f196, [%rd127];
	sub.f32 	%f197, %f196, %f15;
	abs.f32 	%f198, %f197;
	add.f32 	%f199, %f195, %f198;
	add.s64 	%rd128, %rd127, %rd123;
	ld.global.nc.f32 	%f200, [%rd128];
	sub.f32 	%f201, %f200, %f15;
	abs.f32 	%f202, %f201;
	add.f32 	%f203, %f199, %f202;
	add.s64 	%rd129, %rd128, %rd123;
	ld.global.nc.f32 	%f204, [%rd129];
	sub.f32 	%f205, %f204, %f15;
	abs.f32 	%f206, %f205;
	add.f32 	%f207, %f203, %f206;
	add.s64 	%rd130, %rd129, %rd123;
	ld.global.nc.f32 	%f208, [%rd130];
	sub.f32 	%f209, %f208, %f15;
	abs.f32 	%f210, %f209;
	add.f32 	%f379, %f207, %f210;
	add.s64 	%rd251, %rd130, %rd123;
$L__BB1_70:
	setp.eq.s32 	%p30, %r49, 0;
	@%p30 bra 	$L__BB1_76;
	and.b32  	%r50, %r80, 3;
	setp.lt.u32 	%p31, %r49, 4;
	@%p31 bra 	$L__BB1_73;
	ld.global.nc.f32 	%f212, [%rd251];
	sub.f32 	%f213, %f212, %f15;
	abs.f32 	%f214, %f213;
	add.f32 	%f215, %f379, %f214;
	shl.b64 	%rd131, %rd4, 2;
	add.s64 	%rd132, %rd251, %rd131;
	ld.global.nc.f32 	%f216, [%rd132];
	sub.f32 	%f217, %f216, %f15;
	abs.f32 	%f218, %f217;
	add.f32 	%f219, %f215, %f218;
	add.s64 	%rd133, %rd132, %rd131;
	ld.global.nc.f32 	%f220, [%rd133];
	sub.f32 	%f221, %f220, %f15;
	abs.f32 	%f222, %f221;
	add.f32 	%f223, %f219, %f222;
	add.s64 	%rd134, %rd133, %rd131;
	ld.global.nc.f32 	%f224, [%rd134];
	sub.f32 	%f225, %f224, %f15;
	abs.f32 	%f226, %f225;
	add.f32 	%f379, %f223, %f226;
	add.s64 	%rd251, %rd134, %rd131;
$L__BB1_73:
	setp.eq.s32 	%p32, %r50, 0;
	@%p32 bra 	$L__BB1_76;
	mov.b32 	%r151, 0;
	shl.b64 	%rd135, %rd4, 2;
$L__BB1_75:
	.pragma "nounroll";
	ld.global.nc.f32 	%f227, [%rd251];
	sub.f32 	%f228, %f227, %f15;
	abs.f32 	%f229, %f228;
	add.f32 	%f379, %f379, %f229;
	add.s64 	%rd251, %rd251, %rd135;
	add.s32 	%r151, %r151, 1;
	setp.ne.s32 	%p33, %r151, %r50;
	@%p33 bra 	$L__BB1_75;
$L__BB1_76:
	mul.f32 	%f231, %f1, %f379;
	mul.f32 	%f29, %f231, 0f3C75C28F;
	cvt.u64.u32 	%rd136, %r27;
	mul.lo.s64 	%rd24, %rd136, %rd4;
	setp.eq.f32 	%p34, %f29, 0f00000000;
	mov.f32 	%f380, 0f00000000;
	@%p34 bra 	$L__BB1_78;
	shl.b64 	%rd137, %rd24, 2;
	add.s64 	%rd138, %rd1, %rd137;
	ld.global.nc.f32 	%f232, [%rd138];
	sub.f32 	%f233, %f232, %f15;
	div.rn.f32 	%f380, %f233, %f29;
$L__BB1_78:
	shl.b64 	%rd139, %rd24, 2;
	add.s64 	%rd140, %rd2, %rd139;
	st.global.f32 	[%rd140], %f380;
	setp.ge.s32 	%p35, %r152, %r79;
	@%p35 bra 	$L__BB1_96;
	cvt.u64.u32 	%rd141, %r152;
	mul.lo.s64 	%rd142, %rd141, %rd4;
	add.s32 	%r104, %r80, -1;
	cvt.u64.u32 	%rd143, %r104;
	mul.lo.s64 	%rd144, %rd4, %rd143;
	neg.s64 	%rd25, %rd144;
	and.b32  	%r53, %r80, 7;
	and.b32  	%r54, %r80, 3;
	shl.b64 	%rd26, %rd4, 6;
	and.b32  	%r105, %r80, 2147483632;
	neg.s32 	%r55, %r105;
	shl.b64 	%rd145, %rd142, 2;
	add.s64 	%rd255, %rd2, %rd145;
	add.s64 	%rd256, %rd1, %rd145;
	shl.b64 	%rd146, %rd25, 2;
$L__BB1_80:
	setp.lt.u32 	%p36, %r80, 16;
	ld.global.nc.f32 	%f33, [%rd256];
	add.f32 	%f236, %f370, %f33;
	ld.global.nc.f32 	%f237, [%rd257];
	sub.f32 	%f370, %f236, %f237;
	mul.f32 	%f35, %f1, %f370;
	add.s64 	%rd260, %rd256, %rd146;
	mov.f32 	%f390, 0f00000000;
	@%p36 bra 	$L__BB1_83;
	mov.f32 	%f390, 0f00000000;
	mov.u32 	%r153, %r55;
	mov.u64 	%rd258, %rd260;
$L__BB1_82:
	.pragma "nounroll";
	ld.global.nc.f32 	%f239, [%rd258];
	sub.f32 	%f240, %f239, %f35;
	abs.f32 	%f241, %f240;
	add.f32 	%f242, %f390, %f241;
	shl.b64 	%rd147, %rd4, 2;
	add.s64 	%rd148, %rd258, %rd147;
	ld.global.nc.f32 	%f243, [%rd148];
	sub.f32 	%f244, %f243, %f35;
	abs.f32 	%f245, %f244;
	add.f32 	%f246, %f242, %f245;
	add.s64 	%rd149, %rd148, %rd147;
	ld.global.nc.f32 	%f247, [%rd149];
	sub.f32 	%f248, %f247, %f35;
	abs.f32 	%f249, %f248;
	add.f32 	%f250, %f246, %f249;
	add.s64 	%rd150, %rd149, %rd147;
	ld.global.nc.f32 	%f251, [%rd150];
	sub.f32 	%f252, %f251, %f35;
	abs.f32 	%f253, %f252;
	add.f32 	%f254, %f250, %f253;
	add.s64 	%rd151, %rd150, %rd147;
	ld.global.nc.f32 	%f255, [%rd151];
	sub.f32 	%f256, %f255, %f35;
	abs.f32 	%f257, %f256;
	add.f32 	%f258, %f254, %f257;
	add.s64 	%rd152, %rd151, %rd147;
	ld.global.nc.f32 	%f259, [%rd152];
	sub.f32 	%f260, %f259, %f35;
	abs.f32 	%f261, %f260;
	add.f32 	%f262, %f258, %f261;
	add.s64 	%rd153, %rd152, %rd147;
	ld.global.nc.f32 	%f263, [%rd153];
	sub.f32 	%f264, %f263, %f35;
	abs.f32 	%f265, %f264;
	add.f32 	%f266, %f262, %f265;
	add.s64 	%rd154, %rd153, %rd147;
	ld.global.nc.f32 	%f267, [%rd154];
	sub.f32 	%f268, %f267, %f35;
	abs.f32 	%f269, %f268;
	add.f32 	%f270, %f266, %f269;
	add.s64 	%rd155, %rd154, %rd147;
	ld.global.nc.f32 	%f271, [%rd155];
	sub.f32 	%f272, %f271, %f35;
	abs.f32 	%f273, %f272;
	add.f32 	%f274, %f270, %f273;
	add.s64 	%rd156, %rd155, %rd147;
	ld.global.nc.f32 	%f275, [%rd156];
	sub.f32 	%f276, %f275, %f35;
	abs.f32 	%f277, %f276;
	add.f32 	%f278, %f274, %f277;
	add.s64 	%rd157, %rd156, %rd147;
	ld.global.nc.f32 	%f279, [%rd157];
	sub.f32 	%f280, %f279, %f35;
	abs.f32 	%f281, %f280;
	add.f32 	%f282, %f278, %f281;
	add.s64 	%rd158, %rd157, %rd147;
	ld.global.nc.f32 	%f283, [%rd158];
	sub.f32 	%f284, %f283, %f35;
	abs.f32 	%f285, %f284;
	add.f32 	%f286, %f282, %f285;
	add.s64 	%rd159, %rd158, %rd147;
	ld.global.nc.f32 	%f287, [%rd159];
	sub.f32 	%f288, %f287, %f35;
	abs.f32 	%f289, %f288;
	add.f32 	%f290, %f286, %f289;
	add.s64 	%rd160, %rd159, %rd147;
	ld.global.nc.f32 	%f291, [%rd160];
	sub.f32 	%f292, %f291, %f35;
	abs.f32 	%f293, %f292;
	add.f32 	%f294, %f290, %f293;
	add.s64 	%rd161, %rd160, %rd147;
	ld.global.nc.f32 	%f295, [%rd161];
	sub.f32 	%f296, %f295, %f35;
	abs.f32 	%f297, %f296;
	add.f32 	%f298, %f294, %f297;
	add.s64 	%rd162, %rd161, %rd147;
	ld.global.nc.f32 	%f299, [%rd162];
	sub.f32 	%f300, %f299, %f35;
	abs.f32 	%f301, %f300;
	add.f32 	%f390, %f298, %f301;
	add.s64 	%rd260, %rd258, %rd26;
	add.s32 	%r153, %r153, 16;
	setp.eq.s32 	%p37, %r153, 0;
	add.s64 	%rd258, %rd162, %rd147;
	@%p37 bra 	$L__BB1_83;
	bra.uni 	$L__BB1_82;
$L__BB1_83:
	setp.eq.s32 	%p38, %r38, 0;
	@%p38 bra 	$L__BB1_93;
	add.s32 	%r106, %r38, -1;
	setp.lt.u32 	%p39, %r106, 7;
	@%p39 bra 	$L__BB1_86;
	ld.global.nc.f32 	%f303, [%rd260];
	sub.f32 	%f304, %f303, %f35;
	abs.f32 	%f305, %f304;
	add.f32 	%f306, %f390, %f305;
	shl.b64 	%rd163, %rd4, 2;
	add.s64 	%rd164, %rd260, %rd163;
	ld.global.nc.f32 	%f307, [%rd164];
	sub.f32 	%f308, %f307, %f35;
	abs.f32 	%f309, %f308;
	add.f32 	%f310, %f306, %f309;
	add.s64 	%rd165, %rd164, %rd163;
	ld.global.nc.f32 	%f311, [%rd165];
	sub.f32 	%f312, %f311, %f35;
	abs.f32 	%f313, %f312;
	add.f32 	%f314, %f310, %f313;
	add.s64 	%rd166, %rd165, %rd163;
	ld.global.nc.f32 	%f315, [%rd166];
	sub.f32 	%f316, %f315, %f35;
	abs.f32 	%f317, %f316;
	add.f32 	%f318, %f314, %f317;
	add.s64 	%rd167, %rd166, %rd163;
	ld.global.nc.f32 	%f319, [%rd167];
	sub.f32 	%f320, %f319, %f35;
	abs.f32 	%f321, %f320;
	add.f32 	%f322, %f318, %f321;
	add.s64 	%rd168, %rd167, %rd163;
	ld.global.nc.f32 	%f323, [%rd168];
	sub.f32 	%f324, %f323, %f35;
	abs.f32 	%f325, %f324;
	add.f32 	%f326, %f322, %f325;
	add.s64 	%rd169, %rd168, %rd163;
	ld.global.nc.f32 	%f327, [%rd169];
	sub.f32 	%f328, %f327, %f35;
	abs.f32 	%f329, %f328;
	add.f32 	%f330, %f326, %f329;
	add.s64 	%rd170, %rd169, %rd163;
	ld.global.nc.f32 	%f331, [%rd170];
	sub.f32 	%f332, %f331, %f35;
	abs.f32 	%f333, %f332;
	add.f32 	%f390, %f330, %f333;
	add.s64 	%rd260, %rd170, %rd163;
$L__BB1_86:
	setp.eq.s32 	%p40, %r53, 0;
	@%p40 bra 	$L__BB1_93;
	add.s32 	%r107, %r53, -1;
	setp.lt.u32 	%p41, %r107, 3;
	@%p41 bra 	$L__BB1_89;
	ld.global.nc.f32 	%f335, [%rd260];
	sub.f32 	%f336, %f335, %f35;
	abs.f32 	%f337, %f336;
	add.f32 	%f338, %f390, %f337;
	shl.b64 	%rd171, %rd4, 2;
	add.s64 	%rd172, %rd260, %rd171;
	ld.global.nc.f32 	%f339, [%rd172];
	sub.f32 	%f340, %f339, %f35;
	abs.f32 	%f341, %f340;
	add.f32 	%f342, %f338, %f341;
	add.s64 	%rd173, %rd172, %rd171;
	ld.global.nc.f32 	%f343, [%rd173];
	sub.f32 	%f344, %f343, %f35;
	abs.f32 	%f345, %f344;
	add.f32 	%f346, %f342, %f345;
	add.s64 	%rd174, %rd173, %rd171;
	ld.global.nc.f32 	%f347, [%rd174];
	sub.f32 	%f348, %f347, %f35;
	abs.f32 	%f349, %f348;
	add.f32 	%f390, %f346, %f349;
	add.s64 	%rd260, %rd174, %rd171;
$L__BB1_89:
	setp.eq.s32 	%p42, %r54, 0;
	@%p42 bra 	$L__BB1_93;
	setp.eq.s32 	%p43, %r54, 1;
	ld.global.nc.f32 	%f350, [%rd260];
	sub.f32 	%f351, %f350, %f35;
	abs.f32 	%f352, %f351;
	add.f32 	%f390, %f390, %f352;
	@%p43 bra 	$L__BB1_93;
	shl.b64 	%rd175, %rd4, 2;
	add.s64 	%rd44, %rd260, %rd175;
	setp.eq.s32 	%p44, %r54, 2;
	ld.global.nc.f32 	%f353, [%rd44];
	sub.f32 	%f354, %f353, %f35;
	abs.f32 	%f355, %f354;
	add.f32 	%f390, %f390, %f355;
	@%p44 bra 	$L__BB1_93;
	add.s64 	%rd177, %rd44, %rd175;
	ld.global.nc.f32 	%f356, [%rd177];
	sub.f32 	%f357, %f356, %f35;
	abs.f32 	%f358, %f357;
	add.f32 	%f390, %f390, %f358;
$L__BB1_93:
	mul.f32 	%f360, %f1, %f390;
	mul.f32 	%f52, %f360, 0f3C75C28F;
	setp.eq.f32 	%p45, %f52, 0f00000000;
	mov.f32 	%f383, 0f00000000;
	@%p45 bra 	$L__BB1_95;
	sub.f32 	%f361, %f33, %f35;
	div.rn.f32 	%f383, %f361, %f52;
$L__BB1_95:
	st.global.f32 	[%rd255], %f383;
	shl.b64 	%rd178, %rd4, 2;
	add.s64 	%rd256, %rd256, %rd178;
	add.s64 	%rd257, %rd257, %rd178;
	add.s64 	%rd255, %rd255, %rd178;
	add.s32 	%r152, %r152, 1;
	setp.lt.s32 	%p46, %r152, %r79;
	@%p46 bra 	$L__BB1_80;
$L__BB1_96:
	ret;

}


// ===== COMPILED SASS (sm_100) =====

	.target	sm_100

	.elftype	@"ET_EXEC"


//--------------------- .note.nv.tkinfo           --------------------------
	.section	.note.nv.tkinfo,"",@"SHT_NOTE"
	.sectionflags	@"SHF_NOTE_NV_TKINFO"
	.tkinfo
        /*0018*/ 	.word	0x00000002
        /*0030*/ 	.string	""
        /*0030*/ 	.string	"ptxas"
        /*0030*/ 	.string	"Cuda compilation tools, release 13.0, V13.0.88"
        /*0030*/ 	.string	"Build cuda_13.0.r13.0/compiler.36424714_0"
        /*0030*/ 	.string	"-arch sm_100 -m 64 "



//--------------------- .note.nv.cuinfo           --------------------------
	.section	.note.nv.cuinfo,"",@"SHT_NOTE"
	.sectionflags	@"SHF_NOTE_NV_CUINFO"
        /*0018*/ 	.short	0x0002
        /*001a*/ 	.short	0x0064
        /*001c*/ 	.short	0x0082
	.zero		2


//--------------------- .nv.info                  --------------------------
	.section	.nv.info,"",@"SHT_CUDA_INFO"
	.align	4


	//----- nvinfo : EIATTR_REGCOUNT
	.align		4
        /*0000*/ 	.byte	0x04, 0x2f
        /*0002*/ 	.short	(.L_1 - .L_0)
	.align		4
.L_0:
        /*0004*/ 	.word	index@(cci_batch_f32)
        /*0008*/ 	.word	0x00000020


	//----- nvinfo : EIATTR_FRAME_SIZE
	.align		4
.L_1:
        /*000c*/ 	.byte	0x04, 0x11
        /*000e*/ 	.short	(.L_3 - .L_2)
	.align		4
.L_2:
        /*0010*/ 	.word	index@($__internal_3_$__cuda_sm3x_div_rn_noftz_f32_slowpath)
        /*0014*/ 	.word	0x00000000


	//----- nvinfo : EIATTR_FRAME_SIZE
	.align		4
.L_3:
        /*0018*/ 	.byte	0x04, 0x11
        /*001a*/ 	.short	(.L_5 - .L_4)
	.align		4
.L_4:
        /*001c*/ 	.word	index@($__internal_2_$__cuda_sm20_rcp_rn_f32_slowpath)
        /*0020*/ 	.word	0x00000000


	//----- nvinfo : EIATTR_FRAME_SIZE
	.align		4
.L_5:
        /*0024*/ 	.byte	0x04, 0x11
        /*0026*/ 	.short	(.L_7 - .L_6)
	.align		4
.L_6:
        /*0028*/ 	.word	index@(cci_batch_f32)
        /*002c*/ 	.word	0x00000000


	//----- nvinfo : EIATTR_REGCOUNT
	.align		4
.L_7:
        /*0030*/ 	.byte	0x04, 0x2f
        /*0032*/ 	.short	(.L_9 - .L_8)
	.align		4
.L_8:
        /*0034*/ 	.word	index@(cci_many_series_one_param_f32)
        /*0038*/ 	.word	0x00000028


	//----- nvinfo : EIATTR_FRAME_SIZE
	.align		4
.L_9:
        /*003c*/ 	.byte	0x04, 0x11
        /*003e*/ 	.short	(.L_11 - .L_10)
	.align		4
.L_10:
        /*0040*/ 	.word	index@($__internal_1_$__cuda_sm3x_div_rn_noftz_f32_slowpath)
        /*0044*/ 	.word	0x00000000


	//----- nvinfo : EIATTR_FRAME_SIZE
	.align		4
.L_11:
        /*0048*/ 	.byte	0x04, 0x11
        /*004a*/ 	.short	(.L_13 - .L_12)
	.align		4
.L_12:
        /*004c*/ 	.word	index@($__internal_0_$__cuda_sm20_rcp_rn_f32_slowpath)
        /*0050*/ 	.word	0x00000000


	//----- nvinfo : EIATTR_FRAME_SIZE
	.align		4
.L_13:
        /*0054*/ 	.byte	0x04, 0x11
        /*0056*/ 	.short	(.L_15 - .L_14)
	.align		4
.L_14:
        /*0058*/ 	.word	index@(cci_many_series_one_param_f32)
        /*005c*/ 	.word	0x00000000


	//----- nvinfo : EIATTR_MIN_STACK_SIZE
	.align		4
.L_15:
        /*0060*/ 	.byte	0x04, 0x12
        /*0062*/ 	.short	(.L_17 - .L_16)
	.align		4
.L_16:
        /*0064*/ 	.word	index@(cci_many_series_one_param_f32)
        /*0068*/ 	.word	0x00000000


	//----- nvinfo : EIATTR_MIN_STACK_SIZE
	.align		4
.L_17:
        /*006c*/ 	.byte	0x04, 0x12
        /*006e*/ 	.short	(.L_19 - .L_18)
	.align		4
.L_18:
        /*0070*/ 	.word	index@(cci_batch_f32)
        /*0074*/ 	.word	0x00000000
.L_19:


//--------------------- .nv.compat                --------------------------
	.section	.nv.compat,"",@"SHT_CUDA_COMPAT_INFO"
	.align	4
        /*0000*/ 	.byte	0x02, 0x09, 0x00, 0x00, 0x02, 0x02, 0x01, 0x00, 0x02, 0x05, 0x05, 0x00, 0x03, 0x07, 0x01, 0x01
        /*0010*/ 	.byte	0x02, 0x03, 0x00, 0x00, 0x02, 0x06, 0x01, 0x00, 0x04, 0x0b, 0x08, 0x00, 0x01, 0x00, 0x00, 0x00
        /*0020*/ 	.byte	0x00, 0x00, 0x00, 0x00


//--------------------- .nv.info.cci_many_series_one_param_f32 --------------------------
	.section	.nv.info.cci_many_series_one_param_f32,"",@"SHT_CUDA_INFO"
	.sectionflags	@""
	.align	4


	//----- nvinfo : EIATTR_CUDA_API_VERSION
	.align		4
        /*0000*/ 	.byte	0x04, 0x37
        /*0002*/ 	.short	(.L_21 - .L_20)
.L_20:
        /*0004*/ 	.word	0x00000082


	//----- nvinfo : EIATTR_KPARAM_INFO
	.align		4
.L_21:
        /*0008*/ 	.byte	0x04, 0x17
        /*000a*/ 	.short	(.L_23 - .L_22)
.L_22:
        /*000c*/ 	.word	0x00000000
        /*0010*/ 	.short	0x0005
        /*0012*/ 	.short	0x0020
        /*0014*/ 	.byte	0x00, 0xf5, 0x21, 0x00


	//----- nvinfo : EIATTR_KPARAM_INFO
	.align		4
.L_23:
        /*0018*/ 	.byte	0x04, 0x17
        /*001a*/ 	.short	(.L_25 - .L_24)
.L_24:
        /*001c*/ 	.word	0x00000000
        /*0020*/ 	.short	0x0004
        /*0022*/ 	.short	0x0018
        /*0024*/ 	.byte	0x00, 0xf0, 0x11, 0x00


	//----- nvinfo : EIATTR_KPARAM_INFO
	.align		4
.L_25:
        /*0028*/ 	.byte	0x04, 0x17
        /*002a*/ 	.short	(.L_27 - .L_26)
.L_26:
        /*002c*/ 	.word	0x00000000
        /*0030*/ 	.short	0x0003
        /*0032*/ 	.short	0x0014
        /*0034*/ 	.byte	0x00, 0xf0, 0x11, 0x00


	//----- nvinfo : EIATTR_KPARAM_INFO
	.align		4
.L_27:
        /*0038*/ 	.byte	0x04, 0x17
        /*003a*/ 	.short	(.L_29 - .L_28)
.L_28:
        /*003c*/ 	.word	0x00000000
        /*0040*/ 	.short	0x0002
        /*0042*/ 	.short	0x0010
        /*0044*/ 	.byte	0x00, 0xf0, 0x11, 0x00


	//----- nvinfo : EIATTR_KPARAM_INFO
	.align		4
.L_29:
        /*0048*/ 	.byte	0x04, 0x17
        /*004a*/ 	.short	(.L_31 - .L_30)
.L_30:
        /*004c*/ 	.word	0x00000000
        /*0050*/ 	.short	0x0001
        /*0052*/ 	.short	0x0008
        /*0054*/ 	.byte	0x00, 0xf5, 0x21, 0x00


	//----- nvinfo : EIATTR_KPARAM_INFO
	.align		4
.L_31:
        /*0058*/ 	.byte	0x04, 0x17
        /*005a*/ 	.short	(.L_33 - .L_32)
.L_32:
        /*005c*/ 	.word	0x00000000
        /*0060*/ 	.short	0x0000
        /*0062*/ 	.short	0x0000
        /*0064*/ 	.byte	0x00, 0xf5, 0x21, 0x00


	//----- nvinfo : EIATTR_SPARSE_MMA_MASK
	.align		4
.L_33:
        /*0068*/ 	.byte	0x03, 0x50
        /*006a*/ 	.short	0x0000


	//----- nvinfo : EIATTR_MAXREG_COUNT
	.align		4
        /*006c*/ 	.byte	0x03, 0x1b
        /*006e*/ 	.short	0x00ff


	//----- nvinfo : EIATTR_MERCURY_ISA_VERSION
	.align		4
        /*0070*/ 	.byte	0x03, 0x5f
        /*0072*/ 	.short	0x0101


	//----- nvinfo : EIATTR_VRC_CTA_INIT_COUNT
	.align		4
        /*0074*/ 	.byte	0x02, 0x4a
	.zero		1
	.zero		1


	//----- nvinfo : EIATTR_EXIT_INSTR_OFFSETS
	.align		4
        /*0078*/ 	.byte	0x04, 0x1c
        /*007a*/ 	.short	(.L_35 - .L_34)


	//   ....[0]....
.L_34:
        /*007c*/ 	.word	0x00000070


	//   ....[1]....
        /*0080*/ 	.word	0x00000130


	//   ....[2]....
        /*0084*/ 	.word	0x00000310


	//   ....[3]....
        /*0088*/ 	.word	0x00000410


	//   ....[4]....
        /*008c*/ 	.word	0x000004d0


	//   ....[5]....
        /*0090*/ 	.word	0x00000520


	//   ....[6]....
        /*0094*/ 	.word	0x000005a0


	//   ....[7]....
        /*0098*/ 	.word	0x00000780


	//   ....[8]....
        /*009c*/ 	.word	0x00000880


	//   ....[9]....
        /*00a0*/ 	.word	0x00000940


	//   ....[10]....
        /*00a4*/ 	.word	0x00000990


	//   ....[11]....
        /*00a8*/ 	.word	0x000009e0


	//   ....[12]....
        /*00ac*/ 	.word	0x00000bc0


	//   ....[13]....
        /*00b0*/ 	.word	0x00000cc0


	//   ....[14]....
        /*00b4*/ 	.word	0x00000d80


	//   ....[15]....
        /*00b8*/ 	.word	0x00000dd0


	//   ....[16]....
        /*00bc*/ 	.word	0x00002ac0


	//   ....[17]....
        /*00c0*/ 	.word	0x00003b80


	//----- nvinfo : EIATTR_CRS_STACK_SIZE
	.align		4
.L_35:
        /*00c4*/ 	.byte	0x04, 0x1e
        /*00c6*/ 	.short	(.L_37 - .L_36)
.L_36:
        /*00c8*/ 	.word	0x00000000


	//----- nvinfo : EIATTR_CBANK_PARAM_SIZE
	.align		4
.L_37:
        /*00cc*/ 	.byte	0x03, 0x19
        /*00ce*/ 	.short	0x0028


	//----- nvinfo : EIATTR_PARAM_CBANK
	.align		4
        /*00d0*/ 	.byte	0x04, 0x0a
        /*00d2*/ 	.short	(.L_39 - .L_38)
	.align		4
.L_38:
        /*00d4*/ 	.word	index@(.nv.constant0.cci_many_series_one_param_f32)
        /*00d8*/ 	.short	0x0380
        /*00da*/ 	.short	0x0028


	//----- nvinfo : EIATTR_SW_WAR
	.align		4
.L_39:
        /*00dc*/ 	.byte	0x04, 0x36
        /*00de*/ 	.short	(.L_41 - .L_40)
.L_40:
        /*00e0*/ 	.word	0x00000008
.L_41:


//--------------------- .nv.info.cci_batch_f32    --------------------------
	.section	.nv.info.cci_batch_f32,"",@"SHT_CUDA_INFO"
	.sectionflags	@""
	.align	4


	//----- nvinfo : EIATTR_CUDA_API_VERSION
	.align		4
        /*0000*/ 	.byte	0x04, 0x37
        /*0002*/ 	.short	(.L_43 - .L_42)
.L_42:
        /*0004*/ 	.word	0x00000082


	//----- nvinfo : EIATTR_KPARAM_INFO
	.align		4
.L_43:
        /*0008*/ 	.byte	0x04, 0x17
        /*000a*/ 	.short	(.L_45 - .L_44)
.L_44:
        /*000c*/ 	.word	0x00000000
        /*0010*/ 	.short	0x0005
        /*0012*/ 	.short	0x0020
        /*0014*/ 	.byte	0x00, 0xf5, 0x21, 0x00


	//----- nvinfo : EIATTR_KPARAM_INFO
	.align		4
.L_45:
        /*0018*/ 	.byte	0x04, 0x17
        /*001a*/ 	.short	(.L_47 - .L_46)
.L_46:
        /*001c*/ 	.word	0x00000000
        /*0020*/ 	.short	0x0004
        /*0022*/ 	.short	0x0018
        /*0024*/ 	.byte	0x00, 0xf0, 0x11, 0x00


	//----- nvinfo : EIATTR_KPARAM_INFO
	.align		4
.L_47:
        /*0028*/ 	.byte	0x04, 0x17
        /*002a*/ 	.short	(.L_49 - .L_48)
.L_48:
        /*002c*/ 	.word	0x00000000
        /*0030*/ 	.short	0x0003
        /*0032*/ 	.short	0x0014
        /*0034*/ 	.byte	0x00, 0xf0, 0x11, 0x00


	//----- nvinfo : EIATTR_KPARAM_INFO
	.align		4
.L_49:
        /*0038*/ 	.byte	0x04, 0x17
        /*003a*/ 	.short	(.L_51 - .L_50)
.L_50:
        /*003c*/ 	.word	0x00000000
        /*0040*/ 	.short	0x0002
        /*0042*/ 	.short	0x0010
        /*0044*/ 	.byte	0x00, 0xf0, 0x11, 0x00


	//----- nvinfo : EIATTR_KPARAM_INFO
	.align		4
.L_51:
        /*0048*/ 	.byte	0x04, 0x17
        /*004a*/ 	.short	(.L_53 - .L_52)
.L_52:
        /*004c*/ 	.word	0x00000000
        /*0050*/ 	.short	0x0001
        /*0052*/ 	.short	0x0008
        /*0054*/ 	.byte	0x00, 0xf5, 0x21, 0x00


	//----- nvinfo : EIATTR_KPARAM_INFO
	.align		4
.L_53:
        /*0058*/ 	.byte	0x04, 0x17
        /*005a*/ 	.short	(.L_55 - .L_54)
.L_54:
        /*005c*/ 	.word	0x00000000
        /*0060*/ 	.short	0x0000
        /*0062*/ 	.short	0x0000
        /*0064*/ 	.byte	0x00, 0xf5, 0x21, 0x00


	//----- nvinfo : EIATTR_SPARSE_MMA_MASK
	.align		4
.L_55:
        /*0068*/ 	.byte	0x03, 0x50
        /*006a*/ 	.short	0x0000


	//----- nvinfo : EIATTR_MAXREG_COUNT
	.align		4
        /*006c*/ 	.byte	0x03, 0x1b
        /*006e*/ 	.short	0x00ff


	//----- nvinfo : EIATTR_NUM_BARRIERS
	.align		4
        /*0070*/ 	.byte	0x02, 0x4c
        /*0072*/ 	.byte	0x01
	.zero		1


	//----- nvinfo : EIATTR_MERCURY_ISA_VERSION
	.align		4
        /*0074*/ 	.byte	0x03, 0x5f
        /*0076*/ 	.short	0x0101


	//----- nvinfo : EIATTR_VRC_CTA_INIT_COUNT
	.align		4
        /*0078*/ 	.byte	0x02, 0x4a
	.zero		1
	.zero		1


	//----- nvinfo : EIATTR_EXIT_INSTR_OFFSETS
	.align		4
        /*007c*/ 	.byte	0x04, 0x1c
        /*007e*/ 	.short	(.L_57 - .L_56)


	//   ....[0]....
.L_56:
        /*0080*/ 	.word	0x00000040


	//   ....[1]....
        /*0084*/ 	.word	0x000001b0


	//   ....[2]....
        /*0088*/ 	.word	0x000001e0


	//   ....[3]....
        /*008c*/ 	.word	0x00000240


	//   ....[4]....
        /*0090*/ 	.word	0x00001470


	//   ....[5]....
        /*0094*/ 	.word	0x000020f0


	//----- nvinfo : EIATTR_CRS_STACK_SIZE
	.align		4
.L_57:
        /*0098*/ 	.byte	0x04, 0x1e
        /*009a*/ 	.short	(.L_59 - .L_58)
.L_58:
        /*009c*/ 	.word	0x00000000


	//----- nvinfo : EIATTR_CBANK_PARAM_SIZE
	.align		4
.L_59:
        /*00a0*/ 	.byte	0x03, 0x19
        /*00a2*/ 	.short	0x0028


	//----- nvinfo : EIATTR_PARAM_CBANK
	.align		4
        /*00a4*/ 	.byte	0x04, 0x0a
        /*00a6*/ 	.short	(.L_61 - .L_60)
	.align		4
.L_60:
        /*00a8*/ 	.word	index@(.nv.constant0.cci_batch_f32)
        /*00ac*/ 	.short	0x0380
        /*00ae*/ 	.short	0x0028


	//----- nvinfo : EIATTR_SW_WAR
	.align		4
.L_61:
        /*00b0*/ 	.byte	0x04, 0x36
        /*00b2*/ 	.short	(.L_63 - .L_62)
.L_62:
        /*00b4*/ 	.word	0x00000008
.L_63:


//--------------------- .nv.callgraph             --------------------------
	.section	.nv.callgraph,"",@"SHT_CUDA_CALLGRAPH"
	.align	4
	.sectionentsize	8
	.align		4
        /*0000*/ 	.word	0x00000000
	.align		4
        /*0004*/ 	.word	0xffffffff
	.align		4
        /*0008*/ 	.word	0x00000000
	.align		4
        /*000c*/ 	.word	0xfffffffe
	.align		4
        /*0010*/ 	.word	0x00000000
	.align		4
        /*0014*/ 	.word	0xfffffffd
	.align		4
        /*0018*/ 	.word	0x00000000
	.align		4
        /*001c*/ 	.word	0xfffffffc


//--------------------- .text.cci_many_series_one_param_f32 --------------------------
	.section	.text.cci_many_series_one_param_f32,"ax",@progbits
	.align	128
        .global         cci_many_series_one_param_f32
        .type           cci_many_series_one_param_f32,@function
        .size           cci_many_series_one_param_f32,(.L_x_101 - cci_many_series_one_param_f32)
        .other          cci_many_series_one_param_f32,@"STO_CUDA_ENTRY STV_DEFAULT"
cci_many_series_one_param_f32:
.text.cci_many_series_one_param_f32:
[----:B------:R-:W-:Y:S01]  /*0000*/  LDC R1, c[0x0][0x37c] ;  /* 0x0000df00ff017b82 */ /* 0x000fe20000000800 */
[----:B------:R-:W0:Y:S07]  /*0010*/  S2R R0, SR_TID.X ;  /* 0x0000000000007919 */ /* 0x000e2e0000002100 */
[----:B------:R-:W0:Y:S08]  /*0020*/  S2UR UR4, SR_CTAID.X ;  /* 0x00000000000479c3 */ /* 0x000e300000002500 */
[----:B------:R-:W0:Y:S08]  /*0030*/  LDC R3, c[0x0][0x360] ;  /* 0x0000d800ff037b82 */ /* 0x000e300000000800 */
[----:B------:R-:W1:Y:S01]  /*0040*/  LDC R2, c[0x0][0x390] ;  /* 0x0000e400ff027b82 */ /* 0x000e620000000800 */
[----:B0-----:R-:W-:-:S05]  /*0050*/  IMAD R3, R3, UR4, R0 ;  /* 0x0000000403037c24 */ /* 0x001fca000f8e0200 */
[----:B-1----:R-:W-:-:S13]  /*0060*/  ISETP.GE.AND P0, PT, R3, R2, PT ;  /* 0x000000020300720c */ /* 0x002fda0003f06270 */
[----:B------:R-:W-:Y:S05]  /*0070*/  @P0 EXIT ;  /* 0x000000000000094d */ /* 0x000fea0003800000 */
[----:B------:R-:W0:Y:S01]  /*0080*/  LDC R0, c[0x0][0x394] ;  /* 0x0000e500ff007b82 */ /* 0x000e220000000800 */
[----:B------:R-:W1:Y:S01]  /*0090*/  LDCU UR5, c[0x0][0x398] ;  /* 0x00007300ff0577ac */ /* 0x000e620008000800 */
[----:B------:R-:W2:Y:S06]  /*00a0*/  LDCU.64 UR6, c[0x0][0x358] ;  /* 0x00006b00ff0677ac */ /* 0x000eac0008000a00 */
[----:B------:R-:W3:Y:S08]  /*00b0*/  LDC.64 R12, c[0x0][0x380] ;  /* 0x0000e000ff0c7b82 */ /* 0x000ef00000000a00 */
[----:B------:R-:W4:Y:S01]  /*00c0*/  LDC.64 R10, c[0x0][0x3a0] ;  /* 0x0000e800ff0a7b82 */ /* 0x000f220000000a00 */
[----:B-1----:R-:W-:-:S02]  /*00d0*/  ISETP.LT.AND P1, PT, RZ, UR5, PT ;  /* 0x00000005ff007c0c */ /* 0x002fc4000bf21270 */
[----:B0-----:R-:W-:Y:S01]  /*00e0*/  ISETP.LT.AND P0, PT, R0, UR5, PT ;  /* 0x0000000500007c0c */ /* 0x001fe2000bf01270 */
[----:B---3--:R-:W-:-:S04]  /*00f0*/  IMAD.WIDE R12, R3, 0x4, R12 ;  /* 0x00000004030c7825 */ /* 0x008fc800078e020c */
[----:B----4-:R-:W-:-:S08]  /*0100*/  IMAD.WIDE R10, R3, 0x4, R10 ;  /* 0x00000004030a7825 */ /* 0x010fd000078e020a */
[----:B--2---:R-:W-:Y:S05]  /*0110*/  @!P0 BRA P1, `(.L_x_0) ;  /* 0x0000000400048947 */ /* 0x004fea0000800000 */
[----:B------:R-:W-:-:S13]  /*0120*/  ISETP.GE.AND P0, PT, R0, 0x1, PT ;  /* 0x000000010000780c */ /* 0x000fda0003f06270 */
[----:B------:R-:W-:Y:S05]  /*0130*/  @!P0 EXIT ;  /* 0x000000000000894d */ /* 0x000fea0003800000 */
[C---:B------:R-:W-:Y:S01]  /*0140*/  ISETP.GE.U32.AND P0, PT, R0.reuse, 0x8, PT ;  /* 0x000000080000780c */ /* 0x040fe20003f06070 */
[----:B------:R-:W-:Y:S01]  /*0150*/  IMAD.MOV.U32 R3, RZ, RZ, RZ ;  /* 0x000000ffff037224 */ /* 0x000fe200078e00ff */
[----:B------:R-:W-:-:S04]  /*0160*/  LOP3.LUT R24, R0, 0x7, RZ, 0xc0, !PT ;  /* 0x0000000700187812 */ /* 0x000fc800078ec0ff */
[----:B------:R-:W-:-:S07]  /*0170*/  ISETP.NE.AND P1, PT, R24, RZ, PT ;  /* 0x000000ff1800720c */ /* 0x000fce0003f25270 */
[----:B------:R-:W-:Y:S06]  /*0180*/  @!P0 BRA `(.L_x_1) ;  /* 0x0000000000608947 */ /* 0x000fec0003800000 */
[----:B------:R-:W-:Y:S01]  /*0190*/  LOP3.LUT R3, R0, 0x7ffffff8, RZ, 0xc0, !PT ;  /* 0x7ffffff800037812 */ /* 0x000fe200078ec0ff */
[----:B------:R-:W-:Y:S01]  /*01a0*/  IMAD.MOV.U32 R23, RZ, RZ, RZ ;  /* 0x000000ffff177224 */ /* 0x000fe200078e00ff */
[----:B------:R-:W-:-:S03]  /*01b0*/  MOV R25, 0x7fc00000 ;  /* 0x7fc0000000197802 */ /* 0x000fc60000000f00 */
[----:B------:R-:W-:-:S07]  /*01c0*/  IMAD.MOV R22, RZ, RZ, -R3 ;  /* 0x000000ffff167224 */ /* 0x000fce00078e0a03 */
.L_x_2:
[----:B0-----:R-:W-:Y:S01]  /*01d0*/  IMAD.WIDE R4, R23, 0x4, R10 ;  /* 0x0000000417047825 */ /* 0x001fe200078e020a */
[----:B------:R-:W-:-:S03]  /*01e0*/  IADD3 R22, PT, PT, R22, 0x8, RZ ;  /* 0x0000000816167810 */ /* 0x000fc60007ffe0ff */
[C---:B------:R-:W-:Y:S01]  /*01f0*/  IMAD R23, R2.reuse, 0x8, R23 ;  /* 0x0000000802177824 */ /* 0x040fe200078e0217 */
[----:B------:R0:W-:Y:S01]  /*0200*/  STG.E desc[UR6][R4.64], R25 ;  /* 0x0000001904007986 */ /* 0x0001e2000c101906 */
[----:B------:R-:W-:Y:S01]  /*0210*/  IMAD.WIDE R6, R2, 0x4, R4 ;  /* 0x0000000402067825 */ /* 0x000fe200078e0204 */
[----:B------:R-:W-:-:S04]  /*0220*/  ISETP.NE.AND P0, PT, R22, RZ, PT ;  /* 0x000000ff1600720c */ /* 0x000fc80003f05270 */
[----:B------:R0:W-:Y:S01]  /*0230*/  STG.E desc[UR6][R6.64], R25 ;  /* 0x0000001906007986 */ /* 0x0001e2000c101906 */
[----:B------:R-:W-:-:S05]  /*0240*/  IMAD.WIDE R8, R2, 0x4, R6 ;  /* 0x0000000402087825 */ /* 0x000fca00078e0206 */
        /* <DEDUP_REMOVED lines=11> */
[----:B------:R-:W-:Y:S05]  /*0300*/  @P0 BRA `(.L_x_2) ;  /* 0xfffffffc00b00947 */ /* 0x000fea000383ffff */
.L_x_1:
[----:B------:R-:W-:Y:S05]  /*0310*/  @!P1 EXIT ;  /* 0x000000000000994d */ /* 0x000fea0003800000 */
[----:B------:R-:W-:Y:S02]  /*0320*/  ISETP.GE.U32.AND P0, PT, R24, 0x4, PT ;  /* 0x000000041800780c */ /* 0x000fe40003f06070 */
[----:B0-----:R-:W-:-:S04]  /*0330*/  LOP3.LUT R14, R0, 0x3, RZ, 0xc0, !PT ;  /* 0x00000003000e7812 */ /* 0x001fc800078ec0ff */
[----:B------:R-:W-:-:S07]  /*0340*/  ISETP.NE.AND P1, PT, R14, RZ, PT ;  /* 0x000000ff0e00720c */ /* 0x000fce0003f25270 */
[----:B------:R-:W-:Y:S06]  /*0350*/  @!P0 BRA `(.L_x_3) ;  /* 0x00000000002c8947 */ /* 0x000fec0003800000 */
[C---:B------:R-:W-:Y:S01]  /*0360*/  IMAD R5, R3.reuse, R2, RZ ;  /* 0x0000000203057224 */ /* 0x040fe200078e02ff */
[----:B------:R-:W-:Y:S01]  /*0370*/  MOV R15, 0x7fc00000 ;  /* 0x7fc00000000f7802 */ /* 0x000fe20000000f00 */
[----:B------:R-:W-:Y:S02]  /*0380*/  VIADD R3, R3, 0x4 ;  /* 0x0000000403037836 */ /* 0x000fe40000000000 */
[----:B------:R-:W-:-:S05]  /*0390*/  IMAD.WIDE R4, R5, 0x4, R10 ;  /* 0x0000000405047825 */ /* 0x000fca00078e020a */
[----:B------:R0:W-:Y:S01]  /*03a0*/  STG.E desc[UR6][R4.64], R15 ;  /* 0x0000000f04007986 */ /* 0x0001e2000c101906 */
[----:B------:R-:W-:-:S05]  /*03b0*/  IMAD.WIDE R6, R2, 0x4, R4 ;  /* 0x0000000402067825 */ /* 0x000fca00078e0204 */
[----:B------:R0:W-:Y:S01]  /*03c0*/  STG.E desc[UR6][R6.64], R15 ;  /* 0x0000000f06007986 */ /* 0x0001e2000c101906 */
[----:B------:R-:W-:-:S05]  /*03d0*/  IMAD.WIDE R8, R2, 0x4, R6 ;  /* 0x0000000402087825 */ /* 0x000fca00078e0206 */
[----:B------:R0:W-:Y:S01]  /*03e0*/  STG.E desc[UR6][R8.64], R15 ;  /* 0x0000000f08007986 */ /* 0x0001e2000c101906 */
[----:B------:R-:W-:-:S05]  /*03f0*/  IMAD.WIDE R12, R2, 0x4, R8 ;  /* 0x00000004020c7825 */ /* 0x000fca00078e0208 */
[----:B------:R0:W-:Y:S02]  /*0400*/  STG.E desc[UR6][R12.64], R15 ;  /* 0x0000000f0c007986 */ /* 0x0001e4000c101906 */
.L_x_3:
[----:B------:R-:W-:Y:S05]  /*0410*/  @!P1 EXIT ;  /* 0x000000000000994d */ /* 0x000fea0003800000 */
[----:B------:R-:W-:Y:S02]  /*0420*/  ISETP.NE.AND P0, PT, R14, 0x1, PT ;  /* 0x000000010e00780c */ /* 0x000fe40003f05270 */
[----:B------:R-:W-:-:S04]  /*0430*/  LOP3.LUT R0, R0, 0x1, RZ, 0xc0, !PT ;  /* 0x0000000100007812 */ /* 0x000fc800078ec0ff */
[----:B------:R-:W-:-:S07]  /*0440*/  ISETP.NE.U32.AND P1, PT, R0, 0x1, PT ;  /* 0x000000010000780c */ /* 0x000fce0003f25070 */
[----:B------:R-:W-:Y:S06]  /*0450*/  @!P0 BRA `(.L_x_4) ;  /* 0x00000000001c8947 */ /* 0x000fec0003800000 */
[C---:B0-----:R-:W-:Y:S01]  /*0460*/  IMAD R5, R3.reuse, R2, RZ ;  /* 0x0000000203057224 */ /* 0x041fe200078e02ff */
[----:B------:R-:W-:Y:S01]  /*0470*/  MOV R9, 0x7fc00000 ;  /* 0x7fc0000000097802 */ /* 0x000fe20000000f00 */
[----:B------:R-:W-:Y:S02]  /*0480*/  VIADD R3, R3, 0x2 ;  /* 0x0000000203037836 */ /* 0x000fe40000000000 */
[----:B------:R-:W-:-:S05]  /*0490*/  IMAD.WIDE R4, R5, 0x4, R10 ;  /* 0x0000000405047825 */ /* 0x000fca00078e020a */
[----:B------:R1:W-:Y:S01]  /*04a0*/  STG.E desc[UR6][R4.64], R9 ;  /* 0x0000000904007986 */ /* 0x0003e2000c101906 */
[----:B------:R-:W-:-:S05]  /*04b0*/  IMAD.WIDE R6, R2, 0x4, R4 ;  /* 0x0000000402067825 */ /* 0x000fca00078e0204 */
[----:B------:R1:W-:Y:S02]  /*04c0*/  STG.E desc[UR6][R6.64], R9 ;  /* 0x0000000906007986 */ /* 0x0003e4000c101906 */
.L_x_4:
[----:B------:R-:W-:Y:S05]  /*04d0*/  @P1 EXIT ;  /* 0x000000000000194d */ /* 0x000fea0003800000 */
[----:B------:R-:W-:Y:S01]  /*04e0*/  IMAD R3, R3, R2, RZ ;  /* 0x0000000203037224 */ /* 0x000fe200078e02ff */
[----:B01----:R-:W-:-:S03]  /*04f0*/  MOV R5, 0x7fc00000 ;  /* 0x7fc0000000057802 */ /* 0x003fc60000000f00 */
[----:B------:R-:W-:-:S05]  /*0500*/  IMAD.WIDE R10, R3, 0x4, R10 ;  /* 0x00000004030a7825 */ /* 0x000fca00078e020a */
[----:B------:R-:W-:Y:S01]  /*0510*/  STG.E desc[UR6][R10.64], R5 ;  /* 0x000000050a007986 */ /* 0x000fe2000c101906 */
[----:B------:R-:W-:Y:S05]  /*0520*/  EXIT ;  /* 0x000000000000794d */ /* 0x000fea0003800000 */
.L_x_0:
[----:B------:R-:W0:Y:S02]  /*0530*/  LDC.64 R4, c[0x0][0x388] ;  /* 0x0000e200ff047b82 */ /* 0x000e240000000a00 */
[----:B0-----:R-:W-:-:S06]  /*0540*/  IMAD.WIDE R4, R3, 0x4, R4 ;  /* 0x0000000403047825 */ /* 0x001fcc00078e0204 */
[----:B------:R-:W2:Y:S02]  /*0550*/  LDG.E.CONSTANT R5, desc[UR6][R4.64] ;  /* 0x0000000604057981 */ /* 0x000ea4000c1e9900 */
[C---:B--2---:R-:W-:Y:S02]  /*0560*/  ISETP.GE.AND P0, PT, R5.reuse, R0, PT ;  /* 0x000000000500720c */ /* 0x044fe40003f06270 */
[----:B------:R-:W-:-:S13]  /*0570*/  ISETP.GT.AND P1, PT, R5, -0x1, PT ;  /* 0xffffffff0500780c */ /* 0x000fda0003f24270 */
[----:B------:R-:W-:Y:S05]  /*0580*/  @!P0 BRA P1, `(.L_x_5) ;  /* 0x0000000400048947 */ /* 0x000fea0000800000 */
        /* <DEDUP_REMOVED lines=8> */
[----:B------:R-:W-:Y:S02]  /*0610*/  HFMA2 R23, -RZ, RZ, 0, 0 ;  /* 0x00000000ff177431 */ /* 0x000fe400000001ff */
[----:B------:R-:W-:Y:S01]  /*0620*/  IMAD.MOV.U32 R25, RZ, RZ, 0x7fc00000 ;  /* 0x7fc00000ff197424 */ /* 0x000fe200078e00ff */
[----:B------:R-:W-:-:S07]  /*0630*/  IADD3 R22, PT, PT, -R3, RZ, RZ ;  /* 0x000000ff03167210 */ /* 0x000fce0007ffe1ff */
.L_x_7:
[----:B0-----:R-:W-:Y:S01]  /*0640*/  IMAD.WIDE R4, R23, 0x4, R10 ;  /* 0x0000000417047825 */ /* 0x001fe200078e020a */
[----:B------:R-:W-:-:S03]  /*0650*/  LEA R23, R2, R23, 0x3 ;  /* 0x0000001702177211 */ /* 0x000fc600078e18ff */
[----:B------:R-:W-:Y:S01]  /*0660*/  VIADD R22, R22, 0x8 ;  /* 0x0000000816167836 */ /* 0x000fe20000000000 */
[----:B------:R0:W-:Y:S01]  /*0670*/  STG.E desc[UR6][R4.64], R25 ;  /* 0x0000001904007986 */ /* 0x0001e2000c101906 */
[----:B------:R-:W-:-:S03]  /*0680*/  IMAD.WIDE R6, R2, 0x4, R4 ;  /* 0x0000000402067825 */ /* 0x000fc600078e0204 */
[----:B------:R-:W-:Y:S02]  /*0690*/  ISETP.NE.AND P0, PT, R22, RZ, PT ;  /* 0x000000ff1600720c */ /* 0x000fe40003f05270 */
        /* <DEDUP_REMOVED lines=14> */
.L_x_6:
[----:B------:R-:W-:Y:S05]  /*0780*/  @!P1 EXIT ;  /* 0x000000000000994d */ /* 0x000fea0003800000 */
[----:B------:R-:W-:Y:S02]  /*0790*/  ISETP.GE.U32.AND P0, PT, R24, 0x4, PT ;  /* 0x000000041800780c */ /* 0x000fe40003f06070 */
[----:B0-----:R-:W-:-:S04]  /*07a0*/  LOP3.LUT R14, R0, 0x3, RZ, 0xc0, !PT ;  /* 0x00000003000e7812 */ /* 0x001fc800078ec0ff */
[----:B------:R-:W-:-:S07]  /*07b0*/  ISETP.NE.AND P1, PT, R14, RZ, PT ;  /* 0x000000ff0e00720c */ /* 0x000fce0003f25270 */
[----:B------:R-:W-:Y:S06]  /*07c0*/  @!P0 BRA `(.L_x_8) ;  /* 0x00000000002c8947 */ /* 0x000fec0003800000 */
[C---:B------:R-:W-:Y:S01]  /*07d0*/  IMAD R5, R3.reuse, R2, RZ ;  /* 0x0000000203057224 */ /* 0x040fe200078e02ff */
[----:B------:R-:W-:Y:S01]  /*07e0*/  IADD3 R3, PT, PT, R3, 0x4, RZ ;  /* 0x0000000403037810 */ /* 0x000fe20007ffe0ff */
[----:B------:R-:W-:Y:S02]  /*07f0*/  IMAD.MOV.U32 R15, RZ, RZ, 0x7fc00000 ;  /* 0x7fc00000ff0f7424 */ /* 0x000fe400078e00ff */
        /* <DEDUP_REMOVED lines=8> */
.L_x_8:
[----:B------:R-:W-:Y:S05]  /*0880*/  @!P1 EXIT ;  /* 0x000000000000994d */ /* 0x000fea0003800000 */
[----:B------:R-:W-:Y:S02]  /*0890*/  ISETP.NE.AND P0, PT, R14, 0x1, PT ;  /* 0x000000010e00780c */ /* 0x000fe40003f05270 */
[----:B------:R-:W-:-:S04]  /*08a0*/  LOP3.LUT R0, R0, 0x1, RZ, 0xc0, !PT ;  /* 0x0000000100007812 */ /* 0x000fc800078ec0ff */
[----:B------:R-:W-:-:S07]  /*08b0*/  ISETP.NE.U32.AND P1, PT, R0, 0x1, PT ;  /* 0x000000010000780c */ /* 0x000fce0003f25070 */
[----:B------:R-:W-:Y:S06]  /*08c0*/  @!P0 BRA `(.L_x_9) ;  /* 0x00000000001c8947 */ /* 0x000fec0003800000 */
[C---:B0-----:R-:W-:Y:S01]  /*08d0*/  IMAD R5, R3.reuse, R2, RZ ;  /* 0x0000000203057224 */ /* 0x041fe200078e02ff */
[----:B------:R-:W-:Y:S01]  /*08e0*/  IADD3 R3, PT, PT, R3, 0x2, RZ ;  /* 0x0000000203037810 */ /* 0x000fe20007ffe0ff */
[----:B------:R-:W-:Y:S02]  /*08f0*/  IMAD.MOV.U32 R9, RZ, RZ, 0x7fc00000 ;  /* 0x7fc00000ff097424 */ /* 0x000fe400078e00ff */
[----:B------:R-:W-:-:S05]  /*0900*/  IMAD.WIDE R4, R5, 0x4, R10 ;  /* 0x0000000405047825 */ /* 0x000fca00078e020a */
[----:B------:R1:W-:Y:S01]  /*0910*/  STG.E desc[UR6][R4.64], R9 ;  /* 0x0000000904007986 */ /* 0x0003e2000c101906 */
[----:B------:R-:W-:-:S05]  /*0920*/  IMAD.WIDE R6, R2, 0x4, R4 ;  /* 0x0000000402067825 */ /* 0x000fca00078e0204 */
[----:B------:R1:W-:Y:S02]  /*0930*/  STG.E desc[UR6][R6.64], R9 ;  /* 0x0000000906007986 */ /* 0x0003e4000c101906 */
.L_x_9:
[----:B------:R-:W-:Y:S05]  /*0940*/  @P1 EXIT ;  /* 0x000000000000194d */ /* 0x000fea0003800000 */
[----:B------:R-:W-:Y:S02]  /*0950*/  IMAD R3, R3, R2, RZ ;  /* 0x0000000203037224 */ /* 0x000fe400078e02ff */
[----:B01----:R-:W-:Y:S02]  /*0960*/  IMAD.MOV.U32 R5, RZ, RZ, 0x7fc00000 ;  /* 0x7fc00000ff057424 */ /* 0x003fe400078e00ff */
[----:B------:R-:W-:-:S05]  /*0970*/  IMAD.WIDE R10, R3, 0x4, R10 ;  /* 0x00000004030a7825 */ /* 0x000fca00078e020a */
[----:B------:R-:W-:Y:S01]  /*0980*/  STG.E desc[UR6][R10.64], R5 ;  /* 0x000000050a007986 */ /* 0x000fe2000c101906 */
[----:B------:R-:W-:Y:S05]  /*0990*/  EXIT ;  /* 0x000000000000794d */ /* 0x000fea0003800000 */
.L_x_5:
[----:B------:R-:W-:-:S04]  /*09a0*/  IADD3 R3, PT, PT, -R5, R0, RZ ;  /* 0x0000000005037210 */ /* 0x000fc80007ffe1ff */
[----:B------:R-:W-:-:S13]  /*09b0*/  ISETP.GE.AND P0, PT, R3, UR5, PT ;  /* 0x0000000503007c0c */ /* 0x000fda000bf06270 */
[----:B------:R-:W-:Y:S05]  /*09c0*/  @P0 BRA `(.L_x_10) ;  /* 0x0000000400040947 */ /* 0x000fea0003800000 */
        /* <DEDUP_REMOVED lines=8> */
[----:B------:R-:W-:Y:S01]  /*0a50*/  IMAD.MOV.U32 R25, RZ, RZ, 0x7fc00000 ;  /* 0x7fc00000ff197424 */ /* 0x000fe200078e00ff */
[----:B------:R-:W-:Y:S02]  /*0a60*/  MOV R23, RZ ;  /* 0x000000ff00177202 */ /* 0x000fe40000000f00 */
[----:B------:R-:W-:-:S07]  /*0a70*/  IADD3 R22, PT, PT, -R3, RZ, RZ ;  /* 0x000000ff03167210 */ /* 0x000fce0007ffe1ff */
.L_x_12:
        /* <DEDUP_REMOVED lines=20> */
.L_x_11:
        /* <DEDUP_REMOVED lines=16> */
.L_x_13:
        /* <DEDUP_REMOVED lines=12> */
.L_x_14:
[----:B------:R-:W-:Y:S05]  /*0d80*/  @P1 EXIT ;  /* 0x000000000000194d */ /* 0x000fea0003800000 */
[----:B------:R-:W-:Y:S02]  /*0d90*/  IMAD R3, R3, R2, RZ ;  /* 0x0000000203037224 */ /* 0x000fe400078e02ff */
[----:B01----:R-:W-:Y:S02]  /*0da0*/  IMAD.MOV.U32 R5, RZ, RZ, 0x7fc00000 ;  /* 0x7fc00000ff057424 */ /* 0x003fe400078e00ff */
[----:B------:R-:W-:-:S05]  /*0db0*/  IMAD.WIDE R10, R3, 0x4, R10 ;  /* 0x00000004030a7825 */ /* 0x000fca00078e020a */
[----:B------:R-:W-:Y:S01]  /*0dc0*/  STG.E desc[UR6][R10.64], R5 ;  /* 0x000000050a007986 */ /* 0x000fe2000c101906 */
[----:B------:R-:W-:Y:S05]  /*0dd0*/  EXIT ;  /* 0x000000000000794d */ /* 0x000fea0003800000 */
.L_x_10:
[----:B------:R-:W-:Y:S01]  /*0de0*/  IADD3 R0, PT, PT, R5, UR5, RZ ;  /* 0x0000000505007c10 */ /* 0x000fe2000fffe0ff */
[----:B------:R-:W-:Y:S03]  /*0df0*/  BSSY.RECONVERGENT B0, `(.L_x_15) ;  /* 0x0000044000007945 */ /* 0x000fe60003800200 */
[C---:B------:R-:W-:Y:S01]  /*0e00*/  ISETP.GE.AND P0, PT, R0.reuse, 0x2, PT ;  /* 0x000000020000780c */ /* 0x040fe20003f06270 */
[----:B------:R-:W-:-:S12]  /*0e10*/  VIADD R15, R0, 0xffffffff ;  /* 0xffffffff000f7836 */ /* 0x000fd80000000000 */
[----:B------:R-:W-:Y:S05]  /*0e20*/  @!P0 BRA `(.L_x_16) ;  /* 0x0000000400008947 */ /* 0x000fea0003800000 */
[----:B------:R-:W-:Y:S01]  /*0e30*/  IADD3 R3, PT, PT, R0, -0x2, RZ ;  /* 0xfffffffe00037810 */ /* 0x000fe20007ffe0ff */
[----:B------:R-:W-:Y:S01]  /*0e40*/  BSSY.RECONVERGENT B1, `(.L_x_17) ;  /* 0x000001d000017945 */ /* 0x000fe20003800200 */
[----:B------:R-:W-:Y:S02]  /*0e50*/  LOP3.LUT R14, R15, 0x7, RZ, 0xc0, !PT ;  /* 0x000000070f0e7812 */ /* 0x000fe400078ec0ff */
[----:B------:R-:W-:Y:S01]  /*0e60*/  ISETP.GE.U32.AND P0, PT, R3, 0x7, PT ;  /* 0x000000070300780c */ /* 0x000fe20003f06070 */
[----:B------:R-:W-:Y:S01]  /*0e70*/  IMAD.MOV.U32 R3, RZ, RZ, RZ ;  /* 0x000000ffff037224 */ /* 0x000fe200078e00ff */
[----:B------:R-:W-:-:S11]  /*0e80*/  ISETP.NE.AND P1, PT, R14, RZ, PT ;  /* 0x000000ff0e00720c */ /* 0x000fd60003f25270 */
[----:B------:R-:W-:Y:S05]  /*0e90*/  @!P0 BRA `(.L_x_18) ;  /* 0x00000000005c8947 */ /* 0x000fea0003800000 */
[----:B------:R-:W-:Y:S01]  /*0ea0*/  HFMA2 R4, -RZ, RZ, 0, 0 ;  /* 0x00000000ff047431 */ /* 0x000fe200000001ff */
[----:B------:R-:W-:Y:S01]  /*0eb0*/  LOP3.LUT R3, R15, 0xfffffff8, RZ, 0xc0, !PT ;  /* 0xfffffff80f037812 */ /* 0x000fe200078ec0ff */
[----:B------:R-:W-:-:S07]  /*0ec0*/  IMAD.MOV.U32 R29, RZ, RZ, 0x7fc00000 ;  /* 0x7fc00000ff1d7424 */ /* 0x000fce00078e00ff */
.L_x_19:
[C---:B0-----:R-:W-:Y:S01]  /*0ed0*/  IMAD R7, R4.reuse, R2, RZ ;  /* 0x0000000204077224 */ /* 0x041fe200078e02ff */
[----:B------:R-:W-:-:S03]  /*0ee0*/  IADD3 R4, PT, PT, R4, 0x8, RZ ;  /* 0x0000000804047810 */ /* 0x000fc60007ffe0ff */
[----:B------:R-:W-:Y:S01]  /*0ef0*/  IMAD.WIDE R6, R7, 0x4, R10 ;  /* 0x0000000407067825 */ /* 0x000fe200078e020a */
[----:B------:R-:W-:-:S04]  /*0f00*/  ISETP.NE.AND P0, PT, R4, R3, PT ;  /* 0x000000030400720c */ /* 0x000fc80003f05270 */
        /* <DEDUP_REMOVED lines=16> */
.L_x_18:
[----:B------:R-:W-:Y:S05]  /*1010*/  BSYNC.RECONVERGENT B1 ;  /* 0x0000000000017941 */ /* 0x000fea0003800200 */
.L_x_17:
[----:B------:R-:W-:Y:S05]  /*1020*/  @!P1 BRA `(.L_x_16) ;  /* 0x0000000000809947 */ /* 0x000fea0003800000 */
[----:B------:R-:W-:Y:S01]  /*1030*/  ISETP.GE.U32.AND P0, PT, R14, 0x4, PT ;  /* 0x000000040e00780c */ /* 0x000fe20003f06070 */
[----:B------:R-:W-:Y:S01]  /*1040*/  BSSY.RECONVERGENT B1, `(.L_x_20) ;  /* 0x000000f000017945 */ /* 0x000fe20003800200 */
[----:B------:R-:W-:-:S04]  /*1050*/  LOP3.LUT R4, R15, 0x3, RZ, 0xc0, !PT ;  /* 0x000000030f047812 */ /* 0x000fc800078ec0ff */
[----:B------:R-:W-:-:S07]  /*1060*/  ISETP.NE.AND P1, PT, R4, RZ, PT ;  /* 0x000000ff0400720c */ /* 0x000fce0003f25270 */
[----:B------:R-:W-:Y:S06]  /*1070*/  @!P0 BRA `(.L_x_21) ;  /* 0x00000000002c8947 */ /* 0x000fec0003800000 */
[C---:B0-----:R-:W-:Y:S01]  /*1080*/  IMAD R7, R3.reuse, R2, RZ ;  /* 0x0000000203077224 */ /* 0x041fe200078e02ff */
        /* <DEDUP_REMOVED lines=10> */
.L_x_21:
[----:B------:R-:W-:Y:S05]  /*1130*/  BSYNC.RECONVERGENT B1 ;  /* 0x0000000000017941 */ /* 0x000fea0003800200 */
.L_x_20:
[----:B------:R-:W-:Y:S05]  /*1140*/  @!P1 BRA `(.L_x_16) ;  /* 0x0000000000389947 */ /* 0x000fea0003800000 */
[----:B------:R-:W-:Y:S02]  /*1150*/  ISETP.NE.AND P0, PT, R4, 0x1, PT ;  /* 0x000000010400780c */ /* 0x000fe40003f05270 */
[----:B------:R-:W-:-:S04]  /*1160*/  LOP3.LUT R4, R15, 0x1, RZ, 0xc0, !PT ;  /* 0x000000010f047812 */ /* 0x000fc800078ec0ff */
[----:B------:R-:W-:-:S07]  /*1170*/  ISETP.NE.U32.AND P1, PT, R4, 0x1, PT ;  /* 0x000000010400780c */ /* 0x000fce0003f25070 */
[C---:B01----:R-:W-:Y:S01]  /*1180*/  @P0 IMAD R7, R3.reuse, R2, RZ ;  /* 0x0000000203070224 */ /* 0x043fe200078e02ff */
[----:B------:R-:W-:Y:S01]  /*1190*/  @P0 MOV R17, 0x7fc00000 ;  /* 0x7fc0000000110802 */ /* 0x000fe20000000f00 */
[----:B------:R-:W-:Y:S02]  /*11a0*/  @P0 VIADD R3, R3, 0x2 ;  /* 0x0000000203030836 */ /* 0x000fe40000000000 */
[----:B------:R-:W-:-:S04]  /*11b0*/  @P0 IMAD.WIDE R6, R7, 0x4, R10 ;  /* 0x0000000407060825 */ /* 0x000fc800078e020a */
[----:B------:R-:W-:Y:S01]  /*11c0*/  @!P1 IMAD R3, R3, R2, RZ ;  /* 0x0000000203039224 */ /* 0x000fe200078e02ff */
[----:B------:R2:W-:Y:S01]  /*11d0*/  @P0 STG.E desc[UR6][R6.64], R17 ;  /* 0x0000001106000986 */ /* 0x0005e2000c101906 */
[----:B------:R-:W-:-:S04]  /*11e0*/  @P0 IMAD.WIDE R8, R2, 0x4, R6 ;  /* 0x0000000402080825 */ /* 0x000fc800078e0206 */
[----:B------:R-:W-:Y:S01]  /*11f0*/  @!P1 IMAD.MOV.U32 R19, RZ, RZ, 0x7fc00000 ;  /* 0x7fc00000ff139424 */ /* 0x000fe200078e00ff */
[----:B------:R2:W-:Y:S01]  /*1200*/  @P0 STG.E desc[UR6][R8.64], R17 ;  /* 0x0000001108000986 */ /* 0x0005e2000c101906 */
[----:B------:R-:W-:-:S05]  /*1210*/  @!P1 IMAD.WIDE R2, R3, 0x4, R10 ;  /* 0x0000000403029825 */ /* 0x000fca00078e020a */
[----:B------:R2:W-:Y:S02]  /*1220*/  @!P1 STG.E desc[UR6][R2.64], R19 ;  /* 0x0000001302009986 */ /* 0x0005e4000c101906 */
.L_x_16:
[----:B------:R-:W-:Y:S05]  /*1230*/  BSYNC.RECONVERGENT B0 ;  /* 0x0000000000007941 */ /* 0x000fea0003800200 */
.L_x_15:
[----:B--2---:R-:W-:-:S04]  /*1240*/  I2FP.F32.U32 R2, UR5 ;  /* 0x0000000500027c45 */ /* 0x004fc80008201000 */
[----:B------:R-:W-:-:S04]  /*1250*/  IADD3 R3, PT, PT, R2, 0x1800000, RZ ;  /* 0x0180000002037810 */ /* 0x000fc80007ffe0ff */
[----:B------:R-:W-:-:S04]  /*1260*/  LOP3.LUT R3, R3, 0x7f800000, RZ, 0xc0, !PT ;  /* 0x7f80000003037812 */ /* 0x000fc800078ec0ff */
[----:B------:R-:W-:-:S13]  /*1270*/  ISETP.GT.U32.AND P0, PT, R3, 0x1ffffff, PT ;  /* 0x01ffffff0300780c */ /* 0x000fda0003f04070 */
[----:B------:R-:W-:Y:S05]  /*1280*/  @P0 BRA `(.L_x_22) ;  /* 0x0000000000100947 */ /* 0x000fea0003800000 */
[----:B------:R-:W-:-:S07]  /*1290*/  MOV R4, 0x12b0 ;  /* 0x000012b000047802 */ /* 0x000fce0000000f00 */
[----:B01----:R-:W-:Y:S05]  /*12a0*/  CALL.REL.NOINC `($__internal_0_$__cuda_sm20_rcp_rn_f32_slowpath) ;  /* 0x0000002800387944 */ /* 0x003fea0003c00000 */
[----:B------:R-:W-:Y:S01]  /*12b0*/  IMAD.MOV.U32 R2, RZ, RZ, R6 ;  /* 0x000000ffff027224 */ /* 0x000fe200078e0006 */
[----:B------:R-:W-:Y:S06]  /*12c0*/  BRA `(.L_x_23) ;  /* 0x0000000000107947 */ /* 0x000fec0003800000 */
.L_x_22:
[----:B------:R-:W2:Y:S02]  /*12d0*/  MUFU.RCP R3, R2 ;  /* 0x0000000200037308 */ /* 0x000ea40000001000 */
[----:B--2---:R-:W-:-:S04]  /*12e0*/  FFMA R4, R2, R3, -1 ;  /* 0xbf80000002047423 */ /* 0x004fc80000000003 */
[----:B------:R-:W-:-:S04]  /*12f0*/  FADD.FTZ R4, -R4, -RZ ;  /* 0x800000ff04047221 */ /* 0x000fc80000010100 */
[----:B------:R-:W-:-:S07]  /*1300*/  FFMA R2, R3, R4, R3 ;  /* 0x0000000403027223 */ /* 0x000fce0000000003 */
.L_x_23:
[----:B01----:R-:W0:Y:S08]  /*1310*/  LDC R9, c[0x0][0x398] ;  /* 0x0000e600ff097b82 */ /* 0x003e300000000800 */
[----:B------:R-:W1:Y:S01]  /*1320*/  LDC R14, c[0x0][0x390] ;  /* 0x0000e400ff0e7b82 */ /* 0x000e620000000800 */
[C---:B0-----:R-:W-:Y:S02]  /*1330*/  ISETP.GE.U32.AND P0, PT, R9.reuse, 0x10, PT ;  /* 0x000000100900780c */ /* 0x041fe40003f06070 */
[----:B------:R-:W-:-:S04]  /*1340*/  LOP3.LUT R4, R9, 0xf, RZ, 0xc0, !PT ;  /* 0x0000000f09047812 */ /* 0x000fc800078ec0ff */
[----:B------:R-:W-:Y:S02]  /*1350*/  ISETP.NE.AND P1, PT, R4, RZ, PT ;  /* 0x000000ff0400720c */ /* 0x000fe40003f25270 */
[----:B-1----:R-:W-:Y:S01]  /*1360*/  SHF.R.S32.HI R3, RZ, 0x1f, R14 ;  /* 0x0000001fff037819 */ /* 0x002fe2000001140e */
[----:B------:R-:W-:-:S04]  /*1370*/  IMAD.WIDE.U32 R16, R5, R14, RZ ;  /* 0x0000000e05107225 */ /* 0x000fc800078e00ff */
[----:B------:R-:W-:Y:S01]  /*1380*/  IMAD R5, R5, R3, R17 ;  /* 0x0000000305057224 */ /* 0x000fe200078e0211 */
[----:B------:R-:W-:-:S04]  /*1390*/  LEA R6, P2, R16, R12, 0x2 ;  /* 0x0000000c10067211 */ /* 0x000fc800078410ff */
[----:B------:R-:W-:Y:S01]  /*13a0*/  LEA.HI.X R7, R16, R13, R5, 0x2, P2 ;  /* 0x0000000d10077211 */ /* 0x000fe200010f1405 */
[----:B------:R-:W-:Y:S02]  /*13b0*/  HFMA2 R5, -RZ, RZ, 0, 0 ;  /* 0x00000000ff057431 */ /* 0x000fe400000001ff */
[----:B------:R-:W-:Y:S01]  /*13c0*/  IMAD.MOV.U32 R22, RZ, RZ, R6 ;  /* 0x000000ffff167224 */ /* 0x000fe200078e0006 */
[----:B------:R-:W-:Y:S01]  /*13d0*/  MOV R23, R7 ;  /* 0x0000000700177202 */ /* 0x000fe20000000f00 */
[----:B------:R-:W-:Y:S06]  /*13e0*/  @!P0 BRA `(.L_x_24) ;  /* 0x0000000400288947 */ /* 0x000fec0003800000 */
[----:B------:R-:W-:Y:S01]  /*13f0*/  LOP3.LUT R18, R9, 0x7ffffff0, RZ, 0xc0, !PT ;  /* 0x7ffffff009127812 */ /* 0x000fe200078ec0ff */
[C---:B------:R-:W-:Y:S01]  /*1400*/  IMAD.SHL.U32 R8, R14.reuse, 0x4, RZ ;  /* 0x000000040e087824 */ /* 0x040fe200078e00ff */
[----:B------:R-:W-:Y:S01]  /*1410*/  SHF.L.U64.HI R19, R14, 0x2, R3 ;  /* 0x000000020e137819 */ /* 0x000fe20000010203 */
[----:B------:R-:W-:Y:S01]  /*1420*/  IMAD.MOV.U32 R22, RZ, RZ, R6 ;  /* 0x000000ffff167224 */ /* 0x000fe200078e0006 */
[----:B------:R-:W-:Y:S01]  /*1430*/  MOV R5, RZ ;  /* 0x000000ff00057202 */ /* 0x000fe20000000f00 */
[----:B------:R-:W-:Y:S01]  /*1440*/  UMOV UR4, URZ ;  /* 0x000000ff00047c82 */ /* 0x000fe20008000000 */
[----:B------:R-:W-:-:S07]  /*1450*/  MOV R23, R7 ;  /* 0x0000000700177202 */ /* 0x000fce0000000f00 */
.L_x_25:
[----:B------:R0:W2:Y:S01]  /*1460*/  LDG.E.CONSTANT R26, desc[UR6][R22.64] ;  /* 0x00000006161a7981 */ /* 0x0000a2000c1e9900 */
[----:B------:R-:W-:-:S05]  /*1470*/  IADD3 R20, P2, PT, R22, R8, RZ ;  /* 0x0000000816147210 */ /* 0x000fca0007f5e0ff */
[----:B------:R-:W-:-:S05]  /*1480*/  IMAD.X R21, R23, 0x1, R19, P2 ;  /* 0x0000000117157824 */ /* 0x000fca00010e0613 */
[----:B------:R1:W3:Y:S01]  /*1490*/  LDG.E.CONSTANT R30, desc[UR6][R20.64] ;  /* 0x00000006141e7981 */ /* 0x0002e2000c1e9900 */
[----:B------:R-:W-:-:S04]  /*14a0*/  IADD3 R16, P2, PT, R20, R8, RZ ;  /* 0x0000000814107210 */ /* 0x000fc80007f5e0ff */
[----:B------:R-:W-:Y:S02]  /*14b0*/  IADD3.X R17, PT, PT, R21, R19, RZ, P2, !PT ;  /* 0x0000001315117210 */ /* 0x000fe400017fe4ff */
[----:B------:R-:W-:-:S05]  /*14c0*/  IADD3 R28, P2, PT, R16, R8, RZ ;  /* 0x00000008101c7210 */ /* 0x000fca0007f5e0ff */
[----:B------:R-:W-:Y:S01]  /*14d0*/  IMAD.X R29, R17, 0x1, R19, P2 ;  /* 0x00000001111d7824 */ /* 0x000fe200010e0613 */
[-C--:B------:R-:W-:Y:S01]  /*14e0*/  IADD3 R36, P2, PT, R28, R8.reuse, RZ ;  /* 0x000000081c247210 */ /* 0x080fe20007f5e0ff */
[----:B------:R-:W4:Y:S03]  /*14f0*/  LDG.E.CONSTANT R17, desc[UR6][R16.64] ;  /* 0x0000000610117981 */ /* 0x000f26000c1e9900 */
[----:B------:R-:W-:Y:S02]  /*1500*/  IADD3.X R37, PT, PT, R29, R19, RZ, P2, !PT ;  /* 0x000000131d257210 */ /* 0x000fe400017fe4ff */
[----:B0-----:R-:W-:-:S05]  /*1510*/  IADD3 R22, P2, PT, R36, R8, RZ ;  /* 0x0000000824167210 */ /* 0x001fca0007f5e0ff */
[----:B------:R-:W-:Y:S01]  /*1520*/  IMAD.X R23, R37, 0x1, R19, P2 ;  /* 0x0000000125177824 */ /* 0x000fe200010e0613 */
[-C--:B------:R-:W-:Y:S01]  /*1530*/  IADD3 R34, P2, PT, R22, R8.reuse, RZ ;  /* 0x0000000816227210 */ /* 0x080fe20007f5e0ff */
[----:B------:R0:W5:Y:S03]  /*1540*/  LDG.E.CONSTANT R16, desc[UR6][R28.64] ;  /* 0x000000061c107981 */ /* 0x000166000c1e9900 */
[----:B------:R-:W-:Y:S01]  /*1550*/  IADD3.X R35, PT, PT, R23, R19, RZ, P2, !PT ;  /* 0x0000001317237210 */ /* 0x000fe200017fe4ff */
[----:B------:R-:W5:Y:S01]  /*1560*/  LDG.E.CONSTANT R37, desc[UR6][R36.64] ;  /* 0x0000000624257981 */ /* 0x000f62000c1e9900 */
[----:B-1----:R-:W-:-:S05]  /*1570*/  IADD3 R20, P2, PT, R34, R8, RZ ;  /* 0x0000000822147210 */ /* 0x002fca0007f5e0ff */
[----:B------:R-:W-:Y:S01]  /*1580*/  IMAD.X R21, R35, 0x1, R19, P2 ;  /* 0x0000000123157824 */ /* 0x000fe200010e0613 */
[-C--:B------:R-:W-:Y:S01]  /*1590*/  IADD3 R32, P2, PT, R20, R8.reuse, RZ ;  /* 0x0000000814207210 */ /* 0x080fe20007f5e0ff */
[----:B------:R-:W5:Y:S03]  /*15a0*/  LDG.E.CONSTANT R35, desc[UR6][R34.64] ;  /* 0x0000000622237981 */ /* 0x000f66000c1e9900 */
[----:B------:R-:W-:Y:S01]  /*15b0*/  IADD3.X R33, PT, PT, R21, R19, RZ, P2, !PT ;  /* 0x0000001315217210 */ /* 0x000fe200017fe4ff */
[----:B------:R1:W5:Y:S01]  /*15c0*/  LDG.E.CONSTANT R36, desc[UR6][R22.64] ;  /* 0x0000000616247981 */ /* 0x000362000c1e9900 */
[----:B------:R-:W-:-:S05]  /*15d0*/  IADD3 R24, P2, PT, R32, R8, RZ ;  /* 0x0000000820187210 */ /* 0x000fca0007f5e0ff */
[----:B------:R-:W-:Y:S01]  /*15e0*/  IMAD.X R25, R33, 0x1, R19, P2 ;  /* 0x0000000121197824 */ /* 0x000fe200010e0613 */
[-C--:B0-----:R-:W-:Y:S01]  /*15f0*/  IADD3 R28, P2, PT, R24, R8.reuse, RZ ;  /* 0x00000008181c7210 */ /* 0x081fe20007f5e0ff */
[----:B------:R0:W5:Y:S03]  /*1600*/  LDG.E.CONSTANT R34, desc[UR6][R20.64] ;  /* 0x0000000614227981 */ /* 0x000166000c1e9900 */
[----:B------:R-:W-:Y:S01]  /*1610*/  IADD3.X R29, PT, PT, R25, R19, RZ, P2, !PT ;  /* 0x00000013191d7210 */ /* 0x000fe200017fe4ff */
[----:B------:R-:W5:Y:S01]  /*1620*/  LDG.E.CONSTANT R33, desc[UR6][R32.64] ;  /* 0x0000000620217981 */ /* 0x000f62000c1e9900 */
[----:B-1----:R-:W-:-:S03]  /*1630*/  IADD3 R22, P2, PT, R28, R8, RZ ;  /* 0x000000081c167210 */ /* 0x002fc60007f5e0ff */
[----:B------:R-:W5:Y:S02]  /*1640*/  LDG.E.CONSTANT R31, desc[UR6][R28.64] ;  /* 0x000000061c1f7981 */ /* 0x000f64000c1e9900 */
[----:B------:R-:W-:Y:S01]  /*1650*/  IMAD.X R23, R29, 0x1, R19, P2 ;  /* 0x000000011d177824 */ /* 0x000fe200010e0613 */
[-C--:B0-----:R-:W-:Y:S01]  /*1660*/  IADD3 R20, P2, PT, R22, R8.reuse, RZ ;  /* 0x0000000816147210 */ /* 0x081fe20007f5e0ff */
[----:B------:R0:W5:Y:S03]  /*1670*/  LDG.E.CONSTANT R32, desc[UR6][R24.64] ;  /* 0x0000000618207981 */ /* 0x000166000c1e9900 */
[----:B------:R-:W-:Y:S01]  /*1680*/  IADD3.X R21, PT, PT, R23, R19, RZ, P2, !PT ;  /* 0x0000001317157210 */ /* 0x000fe200017fe4ff */
[----:B------:R-:W5:Y:S01]  /*1690*/  LDG.E.CONSTANT R22, desc[UR6][R22.64] ;  /* 0x0000000616167981 */ /* 0x000f62000c1e9900 */
[----:B0-----:R-:W-:-:S03]  /*16a0*/  IADD3 R24, P2, PT, R20, R8, RZ ;  /* 0x0000000814187210 */ /* 0x001fc60007f5e0ff */
[----:B------:R2:W5:Y:S02]  /*16b0*/  LDG.E.CONSTANT R20, desc[UR6][R20.64] ;  /* 0x0000000614147981 */ /* 0x000564000c1e9900 */
[----:B------:R-:W-:Y:S02]  /*16c0*/  IMAD.X R25, R21, 0x1, R19, P2 ;  /* 0x0000000115197824 */ /* 0x000fe400010e0613 */
[----:B--2---:R-:W-:Y:S01]  /*16d0*/  FADD R21, R26, R5 ;  /* 0x000000051a157221 */ /* 0x004fe20000000000 */
[-C--:B------:R-:W-:Y:S02]  /*16e0*/  IADD3 R26, P2, PT, R24, R8.reuse, RZ ;  /* 0x00000008181a7210 */ /* 0x080fe40007f5e0ff */
[----:B------:R-:W2:Y:S02]  /*16f0*/  LDG.E.CONSTANT R5, desc[UR6][R24.64] ;  /* 0x0000000618057981 */ /* 0x000ea4000c1e9900 */
[----:B------:R-:W-:Y:S02]  /*1700*/  IADD3.X R27, PT, PT, R25, R19, RZ, P2, !PT ;  /* 0x00000013191b7210 */ /* 0x000fe400017fe4ff */
[----:B------:R-:W-:-:S03]  /*1710*/  IADD3 R28, P2, PT, R26, R8, RZ ;  /* 0x000000081a1c7210 */ /* 0x000fc60007f5e0ff */
[----:B------:R-:W2:Y:S02]  /*1720*/  LDG.E.CONSTANT R26, desc[UR6][R26.64] ;  /* 0x000000061a1a7981 */ /* 0x000ea4000c1e9900 */
[----:B------:R-:W-:Y:S02]  /*1730*/  IMAD.X R29, R27, 0x1, R19, P2 ;  /* 0x000000011b1d7824 */ /* 0x000fe400010e0613 */
[----:B---3--:R-:W-:-:S03]  /*1740*/  FADD R23, R21, R30 ;  /* 0x0000001e15177221 */ /* 0x008fc60000000000 */
[----:B------:R-:W3:Y:S01]  /*1750*/  LDG.E.CONSTANT R30, desc[UR6][R28.64] ;  /* 0x000000061c1e7981 */ /* 0x000ee2000c1e9900 */
[----:B----4-:R-:W-:-:S04]  /*1760*/  FADD R17, R23, R17 ;  /* 0x0000001117117221 */ /* 0x010fc80000000000 */
[----:B-----5:R-:W-:-:S04]  /*1770*/  FADD R16, R17, R16 ;  /* 0x0000001011107221 */ /* 0x020fc80000000000 */
[----:B------:R-:W-:-:S04]  /*1780*/  FADD R37, R16, R37 ;  /* 0x0000002510257221 */ /* 0x000fc80000000000 */
[----:B------:R-:W-:-:S04]  /*1790*/  FADD R36, R37, R36 ;  /* 0x0000002425247221 */ /* 0x000fc80000000000 */
[----:B------:R-:W-:-:S04]  /*17a0*/  FADD R35, R36, R35 ;  /* 0x0000002324237221 */ /* 0x000fc80000000000 */
[----:B------:R-:W-:-:S04]  /*17b0*/  FADD R34, R35, R34 ;  /* 0x0000002223227221 */ /* 0x000fc80000000000 */
[----:B------:R-:W-:Y:S01]  /*17c0*/  FADD R33, R34, R33 ;  /* 0x0000002122217221 */ /* 0x000fe20000000000 */
[----:B------:R-:W-:-:S03]  /*17d0*/  UIADD3 UR4, UPT, UPT, UR4, 0x10, URZ ;  /* 0x0000001004047890 */ /* 0x000fc6000fffe0ff */
[----:B------:R-:W-:-:S04]  /*17e0*/  FADD R32, R33, R32 ;  /* 0x0000002021207221 */ /* 0x000fc80000000000 */
[----:B------:R-:W-:Y:S01]  /*17f0*/  FADD R31, R32, R31 ;  /* 0x0000001f201f7221 */ /* 0x000fe20000000000 */
[----:B------:R-:W-:-:S03]  /*1800*/  ISETP.NE.AND P2, PT, R18, UR4, PT ;  /* 0x0000000412007c0c */ /* 0x000fc6000bf45270 */
[----:B------:R-:W-:-:S04]  /*1810*/  FADD R31, R31, R22 ;  /* 0x000000161f1f7221 */ /* 0x000fc80000000000 */
[----:B------:R-:W-:Y:S01]  /*1820*/  FADD R20, R31, R20 ;  /* 0x000000141f147221 */ /* 0x000fe20000000000 */
[----:B------:R-:W-:-:S04]  /*1830*/  IADD3 R22, P3, PT, R28, R8, RZ ;  /* 0x000000081c167210 */ /* 0x000fc80007f7e0ff */
[----:B------:R-:W-:Y:S01]  /*1840*/  IADD3.X R23, PT, PT, R29, R19, RZ, P3, !PT ;  /* 0x000000131d177210 */ /* 0x000fe20001ffe4ff */
[----:B--2---:R-:W-:-:S04]  /*1850*/  FADD R5, R20, R5 ;  /* 0x0000000514057221 */ /* 0x004fc80000000000 */
[----:B------:R-:W-:-:S04]  /*1860*/  FADD R5, R5, R26 ;  /* 0x0000001a05057221 */ /* 0x000fc80000000000 */
[----:B---3--:R-:W-:Y:S01]  /*1870*/  FADD R5, R5, R30 ;  /* 0x0000001e05057221 */ /* 0x008fe20000000000 */
[----:B------:R-:W-:Y:S06]  /*1880*/  @P2 BRA `(.L_x_25) ;  /* 0xfffffff800f42947 */ /* 0x000fec000383ffff */
.L_x_24:
[----:B------:R-:W-:Y:S05]  /*1890*/  @!P1 BRA `(.L_x_26) ;  /* 0x0000000400249947 */ /* 0x000fea0003800000 */
[----:B------:R-:W-:Y:S02]  /*18a0*/  ISETP.GE.U32.AND P3, PT, R4, 0x8, PT ;  /* 0x000000080400780c */ /* 0x000fe40003f66070 */
[----:B------:R-:W-:-:S04]  /*18b0*/  LOP3.LUT R30, R9, 0x7, RZ, 0xc0, !PT ;  /* 0x00000007091e7812 */ /* 0x000fc800078ec0ff */
[----:B------:R-:W-:-:S07]  /*18c0*/  ISETP.NE.AND P2, PT, R30, RZ, PT ;  /* 0x000000ff1e00720c */ /* 0x000fce0003f45270 */
[----:B------:R-:W-:Y:S06]  /*18d0*/  @!P3 BRA `(.L_x_27) ;  /* 0x000000000088b947 */ /* 0x000fec0003800000 */
[C---:B------:R-:W-:Y:S01]  /*18e0*/  IMAD.SHL.U32 R33, R14.reuse, 0x4, RZ ;  /* 0x000000040e217824 */ /* 0x040fe200078e00ff */
[----:B------:R-:W-:Y:S01]  /*18f0*/  SHF.L.U64.HI R31, R14, 0x2, R3 ;  /* 0x000000020e1f7819 */ /* 0x000fe20000010203 */
[----:B------:R0:W2:Y:S03]  /*1900*/  LDG.E.CONSTANT R8, desc[UR6][R22.64] ;  /* 0x0000000616087981 */ /* 0x0000a6000c1e9900 */
[----:B------:R-:W-:-:S04]  /*1910*/  IADD3 R20, P3, PT, R33, R22, RZ ;  /* 0x0000001621147210 */ /* 0x000fc80007f7e0ff */
[----:B------:R-:W-:Y:S02]  /*1920*/  IADD3.X R21, PT, PT, R31, R23, RZ, P3, !PT ;  /* 0x000000171f157210 */ /* 0x000fe40001ffe4ff */
[----:B------:R-:W-:-:S03]  /*1930*/  IADD3 R18, P3, PT, R20, R33, RZ ;  /* 0x0000002114127210 */ /* 0x000fc60007f7e0ff */
[----:B------:R-:W3:Y:S02]  /*1940*/  LDG.E.CONSTANT R20, desc[UR6][R20.64] ;  /* 0x0000000614147981 */ /* 0x000ee4000c1e9900 */
[----:B------:R-:W-:Y:S01]  /*1950*/  IMAD.X R19, R21, 0x1, R31, P3 ;  /* 0x0000000115137824 */ /* 0x000fe200018e061f */
[----:B------:R-:W-:-:S04]  /*1960*/  IADD3 R16, P3, PT, R18, R33, RZ ;  /* 0x0000002112107210 */ /* 0x000fc80007f7e0ff */
[----:B------:R-:W-:Y:S01]  /*1970*/  IADD3.X R17, PT, PT, R19, R31, RZ, P3, !PT ;  /* 0x0000001f13117210 */ /* 0x000fe20001ffe4ff */
[----:B------:R-:W4:Y:S01]  /*1980*/  LDG.E.CONSTANT R18, desc[UR6][R18.64] ;  /* 0x0000000612127981 */ /* 0x000f22000c1e9900 */
[----:B0-----:R-:W-:-:S03]  /*1990*/  IADD3 R22, P3, PT, R16, R33, RZ ;  /* 0x0000002110167210 */ /* 0x001fc60007f7e0ff */
[----:B------:R-:W5:Y:S02]  /*19a0*/  LDG.E.CONSTANT R16, desc[UR6][R16.64] ;  /* 0x0000000610107981 */ /* 0x000f64000c1e9900 */
[----:B------:R-:W-:Y:S01]  /*19b0*/  IMAD.X R23, R17, 0x1, R31, P3 ;  /* 0x0000000111177824 */ /* 0x000fe200018e061f */
[----:B------:R-:W-:-:S04]  /*19c0*/  IADD3 R24, P3, PT, R22, R33, RZ ;  /* 0x0000002116187210 */ /* 0x000fc80007f7e0ff */
[----:B------:R-:W-:Y:S01]  /*19d0*/  IADD3.X R25, PT, PT, R23, R31, RZ, P3, !PT ;  /* 0x0000001f17197210 */ /* 0x000fe20001ffe4ff */
[----:B------:R0:W5:Y:S01]  /*19e0*/  LDG.E.CONSTANT R32, desc[UR6][R22.64] ;  /* 0x0000000616207981 */ /* 0x000162000c1e9900 */
[----:B------:R-:W-:-:S03]  /*19f0*/  IADD3 R26, P3, PT, R24, R33, RZ ;  /* 0x00000021181a7210 */ /* 0x000fc60007f7e0ff */
[----:B------:R-:W5:Y:S02]  /*1a00*/  LDG.E.CONSTANT R24, desc[UR6][R24.64] ;  /* 0x0000000618187981 */ /* 0x000f64000c1e9900 */
[----:B------:R-:W-:Y:S01]  /*1a10*/  IMAD.X R27, R25, 0x1, R31, P3 ;  /* 0x00000001191b7824 */ /* 0x000fe200018e061f */
[----:B------:R-:W-:-:S04]  /*1a20*/  IADD3 R28, P3, PT, R26, R33, RZ ;  /* 0x000000211a1c7210 */ /* 0x000fc80007f7e0ff */
[----:B------:R-:W-:Y:S01]  /*1a30*/  IADD3.X R29, PT, PT, R27, R31, RZ, P3, !PT ;  /* 0x0000001f1b1d7210 */ /* 0x000fe20001ffe4ff */
[----:B------:R-:W5:Y:S04]  /*1a40*/  LDG.E.CONSTANT R26, desc[UR6][R26.64] ;  /* 0x000000061a1a7981 */ /* 0x000f68000c1e9900 */
[----:B------:R-:W5:Y:S01]  /*1a50*/  LDG.E.CONSTANT R34, desc[UR6][R28.64] ;  /* 0x000000061c227981 */ /* 0x000f62000c1e9900 */
[----:B0-----:R-:W-:-:S05]  /*1a60*/  IADD3 R22, P3, PT, R28, R33, RZ ;  /* 0x000000211c167210 */ /* 0x001fca0007f7e0ff */
[----:B------:R-:W-:Y:S02]  /*1a70*/  IMAD.X R23, R29, 0x1, R31, P3 ;  /* 0x000000011d177824 */ /* 0x000fe400018e061f */
[----:B--2---:R-:W-:-:S04]  /*1a80*/  FADD R5, R5, R8 ;  /* 0x0000000805057221 */ /* 0x004fc80000000000 */
[----:B---3--:R-:W-:-:S04]  /*1a90*/  FADD R5, R5, R20 ;  /* 0x0000001405057221 */ /* 0x008fc80000000000 */
[----:B----4-:R-:W-:-:S04]  /*1aa0*/  FADD R5, R5, R18 ;  /* 0x0000001205057221 */ /* 0x010fc80000000000 */
[----:B-----5:R-:W-:-:S04]  /*1ab0*/  FADD R5, R5, R16 ;  /* 0x0000001005057221 */ /* 0x020fc80000000000 */
[----:B------:R-:W-:-:S04]  /*1ac0*/  FADD R5, R5, R32 ;  /* 0x0000002005057221 */ /* 0x000fc80000000000 */
[----:B------:R-:W-:-:S04]  /*1ad0*/  FADD R5, R5, R24 ;  /* 0x0000001805057221 */ /* 0x000fc80000000000 */
[----:B------:R-:W-:-:S04]  /*1ae0*/  FADD R5, R5, R26 ;  /* 0x0000001a05057221 */ /* 0x000fc80000000000 */
[----:B------:R-:W-:-:S07]  /*1af0*/  FADD R5, R5, R34 ;  /* 0x0000002205057221 */ /* 0x000fce0000000000 */
.L_x_27:
[----:B------:R-:W-:Y:S05]  /*1b00*/  @!P2 BRA `(.L_x_26) ;  /* 0x000000000088a947 */ /* 0x000fea0003800000 */
[----:B------:R-:W-:Y:S02]  /*1b10*/  ISETP.GE.U32.AND P3, PT, R30, 0x4, PT ;  /* 0x000000041e00780c */ /* 0x000fe40003f66070 */
[----:B------:R-:W-:-:S04]  /*1b20*/  LOP3.LUT R24, R9, 0x3, RZ, 0xc0, !PT ;  /* 0x0000000309187812 */ /* 0x000fc800078ec0ff */
[----:B------:R-:W-:-:S07]  /*1b30*/  ISETP.NE.AND P2, PT, R24, RZ, PT ;  /* 0x000000ff1800720c */ /* 0x000fce0003f45270 */
[----:B------:R-:W-:Y:S06]  /*1b40*/  @!P3 BRA `(.L_x_28) ;  /* 0x000000000048b947 */ /* 0x000fec0003800000 */
[C---:B------:R-:W-:Y:S02]  /*1b50*/  SHF.L.U32 R27, R14.reuse, 0x2, RZ ;  /* 0x000000020e1b7819 */ /* 0x040fe400000006ff */
[----:B------:R-:W-:Y:S02]  /*1b60*/  SHF.L.U64.HI R25, R14, 0x2, R3 ;  /* 0x000000020e197819 */ /* 0x000fe40000010203 */
[----:B------:R-:W-:Y:S02]  /*1b70*/  IADD3 R18, P3, PT, R27, R22, RZ ;  /* 0x000000161b127210 */ /* 0x000fe40007f7e0ff */
[----:B------:R-:W2:Y:S03]  /*1b80*/  LDG.E.CONSTANT R22, desc[UR6][R22.64] ;  /* 0x0000000616167981 */ /* 0x000ea6000c1e9900 */
[----:B------:R-:W-:Y:S01]  /*1b90*/  IMAD.X R19, R25, 0x1, R23, P3 ;  /* 0x0000000119137824 */ /* 0x000fe200018e0617 */
[----:B------:R-:W-:-:S04]  /*1ba0*/  IADD3 R16, P3, PT, R18, R27, RZ ;  /* 0x0000001b12107210 */ /* 0x000fc80007f7e0ff */
[----:B------:R-:W-:Y:S01]  /*1bb0*/  IADD3.X R17, PT, PT, R19, R25, RZ, P3, !PT ;  /* 0x0000001913117210 */ /* 0x000fe20001ffe4ff */
[----:B------:R-:W3:Y:S01]  /*1bc0*/  LDG.E.CONSTANT R18, desc[UR6][R18.64] ;  /* 0x0000000612127981 */ /* 0x000ee2000c1e9900 */
[----:B------:R-:W-:-:S03]  /*1bd0*/  IADD3 R20, P3, PT, R16, R27, RZ ;  /* 0x0000001b10147210 */ /* 0x000fc60007f7e0ff */
[----:B------:R-:W4:Y:S02]  /*1be0*/  LDG.E.CONSTANT R16, desc[UR6][R16.64] ;  /* 0x0000000610107981 */ /* 0x000f24000c1e9900 */
[----:B------:R-:W-:-:S05]  /*1bf0*/  IMAD.X R21, R17, 0x1, R25, P3 ;  /* 0x0000000111157824 */ /* 0x000fca00018e0619 */
[----:B------:R-:W5:Y:S01]  /*1c00*/  LDG.E.CONSTANT R8, desc[UR6][R20.64] ;  /* 0x0000000614087981 */ /* 0x000f62000c1e9900 */
[----:B--2---:R-:W-:Y:S01]  /*1c10*/  FADD R5, R5, R22 ;  /* 0x0000001605057221 */ /* 0x004fe20000000000 */
[----:B------:R-:W-:-:S03]  /*1c20*/  IADD3 R22, P3, PT, R20, R27, RZ ;  /* 0x0000001b14167210 */ /* 0x000fc60007f7e0ff */
[----:B---3--:R-:W-:-:S04]  /*1c30*/  FADD R5, R5, R18 ;  /* 0x0000001205057221 */ /* 0x008fc80000000000 */
[----:B----4-:R-:W-:Y:S01]  /*1c40*/  FADD R5, R5, R16 ;  /* 0x0000001005057221 */ /* 0x010fe20000000000 */
[----:B------:R-:W-:-:S03]  /*1c50*/  IADD3.X R23, PT, PT, R21, R25, RZ, P3, !PT ;  /* 0x0000001915177210 */ /* 0x000fc60001ffe4ff */
[----:B-----5:R-:W-:-:S07]  /*1c60*/  FADD R5, R5, R8 ;  /* 0x0000000805057221 */ /* 0x020fce0000000000 */
.L_x_28:
[----:B------:R-:W-:Y:S05]  /*1c70*/  @!P2 BRA `(.L_x_26) ;  /* 0x00000000002ca947 */ /* 0x000fea0003800000 */
[----:B------:R-:W-:Y:S01]  /*1c80*/  SHF.L.U64.HI R8, R14, 0x2, R3 ;  /* 0x000000020e087819 */ /* 0x000fe20000010203 */
[----:B------:R-:W-:-:S06]  /*1c90*/  UMOV UR4, URZ ;  /* 0x000000ff00047c82 */ /* 0x000fcc0008000000 */
.L_x_29:
[----:B------:R-:W-:Y:S01]  /*1ca0*/  IMAD.MOV.U32 R16, RZ, RZ, R22 ;  /* 0x000000ffff107224 */ /* 0x000fe200078e0016 */
[----:B------:R-:W-:-:S05]  /*1cb0*/  MOV R17, R23 ;  /* 0x0000001700117202 */ /* 0x000fca0000000f00 */
[----:B------:R-:W2:Y:S01]  /*1cc0*/  LDG.E.CONSTANT R16, desc[UR6][R16.64] ;  /* 0x0000000610107981 */ /* 0x000ea2000c1e9900 */
[----:B------:R-:W-:Y:S01]  /*1cd0*/  UIADD3 UR4, UPT, UPT, UR4, 0x1, URZ ;  /* 0x0000000104047890 */ /* 0x000fe2000fffe0ff */
[----:B------:R-:W-:-:S05]  /*1ce0*/  LEA R22, P3, R14, R22, 0x2 ;  /* 0x000000160e167211 */ /* 0x000fca00078610ff */
[----:B------:R-:W-:Y:S01]  /*1cf0*/  ISETP.NE.AND P2, PT, R24, UR4, PT ;  /* 0x0000000418007c0c */ /* 0x000fe2000bf45270 */
[----:B------:R-:W-:Y:S02]  /*1d00*/  IMAD.X R23, R23, 0x1, R8, P3 ;  /* 0x0000000117177824 */ /* 0x000fe400018e0608 */
[----:B--2---:R-:W-:-:S10]  /*1d10*/  FADD R5, R16, R5 ;  /* 0x0000000510057221 */ /* 0x004fd40000000000 */
[----:B------:R-:W-:Y:S05]  /*1d20*/  @P2 BRA `(.L_x_29) ;  /* 0xfffffffc00dc2947 */ /* 0x000fea000383ffff */
.L_x_26:
[----:B------:R-:W-:Y:S02]  /*1d30*/  HFMA2 R29, -RZ, RZ, 0, 0 ;  /* 0x00000000ff1d7431 */ /* 0x000fe400000001ff */
[----:B------:R-:W-:Y:S01]  /*1d40*/  FMUL R8, R5, R2 ;  /* 0x0000000205087220 */ /* 0x000fe20000400000 */
        /* <DEDUP_REMOVED lines=10> */
.L_x_31:
[----:B------:R-:W-:Y:S01]  /*1df0*/  IMAD.MOV.U32 R25, RZ, RZ, R27 ;  /* 0x000000ffff197224 */ /* 0x000fe200078e001b */
[----:B------:R-:W-:-:S05]  /*1e00*/  IADD3 R26, P0, PT, R24, R18, RZ ;  /* 0x00000012181a7210 */ /* 0x000fca0007f1e0ff */
[----:B------:R-:W2:Y:S01]  /*1e10*/  LDG.E.CONSTANT R25, desc[UR6][R24.64] ;  /* 0x0000000618197981 */ /* 0x000ea2000c1e9900 */
[----:B------:R-:W-:Y:S02]  /*1e20*/  IADD3.X R27, PT, PT, R27, R17, RZ, P0, !PT ;  /* 0x000000111b1b7210 */ /* 0x000fe400007fe4ff */
[----:B------:R-:W-:-:S03]  /*1e30*/  IADD3 R22, P0, PT, R26, R18, RZ ;  /* 0x000000121a167210 */ /* 0x000fc60007f1e0ff */
[----:B------:R0:W3:Y:S02]  /*1e40*/  LDG.E.CONSTANT R19, desc[UR6][R26.64] ;  /* 0x000000061a137981 */ /* 0x0000e4000c1e9900 */
[----:B------:R-:W-:Y:S01]  /*1e50*/  IMAD.X R23, R27, 0x1, R17, P0 ;  /* 0x000000011b177824 */ /* 0x000fe200000e0611 */
[----:B------:R-:W-:-:S04]  /*1e60*/  IADD3 R20, P0, PT, R22, R18, RZ ;  /* 0x0000001216147210 */ /* 0x000fc80007f1e0ff */
[----:B------:R1:W4:Y:S01]  /*1e70*/  LDG.E.CONSTANT R31, desc[UR6][R22.64] ;  /* 0x00000006161f7981 */ /* 0x000322000c1e9900 */
[----:B------:R-:W-:-:S05]  /*1e80*/  IADD3.X R21, PT, PT, R23, R17, RZ, P0, !PT ;  /* 0x0000001117157210 */ /* 0x000fca00007fe4ff */
[----:B------:R5:W4:Y:S01]  /*1e90*/  LDG.E.CONSTANT R33, desc[UR6][R20.64] ;  /* 0x0000000614217981 */ /* 0x000b22000c1e9900 */
[----:B------:R-:W-:-:S05]  /*1ea0*/  IADD3 R34, P0, PT, R20, R18, RZ ;  /* 0x0000001214227210 */ /* 0x000fca0007f1e0ff */
[----:B------:R-:W-:Y:S01]  /*1eb0*/  IMAD.X R35, R21, 0x1, R17, P0 ;  /* 0x0000000115237824 */ /* 0x000fe200000e0611 */
[----:B------:R-:W-:-:S04]  /*1ec0*/  IADD3 R36, P0, PT, R34, R18, RZ ;  /* 0x0000001222247210 */ /* 0x000fc80007f1e0ff */
[-C--:B------:R-:W-:Y:S02]  /*1ed0*/  IADD3.X R37, PT, PT, R35, R17.reuse, RZ, P0, !PT ;  /* 0x0000001123257210 */ /* 0x080fe400007fe4ff */
[-C--:B0-----:R-:W-:Y:S01]  /*1ee0*/  IADD3 R26, P0, PT, R36, R18.reuse, RZ ;  /* 0x00000012241a7210 */ /* 0x081fe20007f1e0ff */
[----:B------:R-:W4:Y:S04]  /*1ef0*/  LDG.E.CONSTANT R35, desc[UR6][R34.64] ;  /* 0x0000000622237981 */ /* 0x000f28000c1e9900 */
[----:B------:R-:W-:Y:S01]  /*1f00*/  IMAD.X R27, R37, 0x1, R17, P0 ;  /* 0x00000001251b7824 */ /* 0x000fe200000e0611 */
[-C--:B-1----:R-:W-:Y:S01]  /*1f10*/  IADD3 R22, P0, PT, R26, R18.reuse, RZ ;  /* 0x000000121a167210 */ /* 0x082fe20007f1e0ff */
[----:B------:R-:W4:Y:S03]  /*1f20*/  LDG.E.CONSTANT R37, desc[UR6][R36.64] ;  /* 0x0000000624257981 */ /* 0x000f26000c1e9900 */
[----:B------:R-:W-:Y:S01]  /*1f30*/  IADD3.X R23, PT, PT, R27, R17, RZ, P0, !PT ;  /* 0x000000111b177210 */ /* 0x000fe200007fe4ff */
[----:B------:R0:W4:Y:S01]  /*1f40*/  LDG.E.CONSTANT R30, desc[UR6][R26.64] ;  /* 0x000000061a1e7981 */ /* 0x000122000c1e9900 */
[----:B-----5:R-:W-:-:S03]  /*1f50*/  IADD3 R20, P0, PT, R22, R18, RZ ;  /* 0x0000001216147210 */ /* 0x020fc60007f1e0ff */
[----:B------:R1:W5:Y:S02]  /*1f60*/  LDG.E.CONSTANT R32, desc[UR6][R22.64] ;  /* 0x0000000616207981 */ /* 0x000364000c1e9900 */
[----:B------:R-:W-:Y:S01]  /*1f70*/  IMAD.X R21, R23, 0x1, R17, P0 ;  /* 0x0000000117157824 */ /* 0x000fe200000e0611 */
[----:B0-----:R-:W-:-:S04]  /*1f80*/  IADD3 R26, P0, PT, R20, R18, RZ ;  /* 0x00000012141a7210 */ /* 0x001fc80007f1e0ff */
[----:B------:R0:W5:Y:S01]  /*1f90*/  LDG.E.CONSTANT R34, desc[UR6][R20.64] ;  /* 0x0000000614227981 */ /* 0x000162000c1e9900 */
[----:B------:R-:W-:Y:S02]  /*1fa0*/  IADD3.X R27, PT, PT, R21, R17, RZ, P0, !PT ;  /* 0x00000011151b7210 */ /* 0x000fe400007fe4ff */
[----:B-1----:R-:W-:-:S03]  /*1fb0*/  IADD3 R22, P0, PT, R26, R18, RZ ;  /* 0x000000121a167210 */ /* 0x002fc60007f1e0ff */
[----:B------:R-:W5:Y:S02]  /*1fc0*/  LDG.E.CONSTANT R26, desc[UR6][R26.64] ;  /* 0x000000061a1a7981 */ /* 0x000f64000c1e9900 */
[----:B------:R-:W-:Y:S01]  /*1fd0*/  IMAD.X R23, R27, 0x1, R17, P0 ;  /* 0x000000011b177824 */ /* 0x000fe200000e0611 */
[----:B0-----:R-:W-:-:S04]  /*1fe0*/  IADD3 R20, P0, PT, R22, R18, RZ ;  /* 0x0000001216147210 */ /* 0x001fc80007f1e0ff */
[----:B------:R-:W-:Y:S02]  /*1ff0*/  IADD3.X R21, PT, PT, R23, R17, RZ, P0, !PT ;  /* 0x0000001117157210 */ /* 0x000fe400007fe4ff */
[----:B------:R-:W-:Y:S01]  /*2000*/  IADD3 R24, P0, PT, R20, R18, RZ ;  /* 0x0000001214187210 */ /* 0x000fe20007f1e0ff */
[----:B------:R-:W5:Y:S04]  /*2010*/  LDG.E.CONSTANT R23, desc[UR6][R22.64] ;  /* 0x0000000616177981 */ /* 0x000f68000c1e9900 */
[----:B------:R-:W5:Y:S01]  /*2020*/  LDG.E.CONSTANT R20, desc[UR6][R20.64] ;  /* 0x0000000614147981 */ /* 0x000f62000c1e9900 */
[----:B--2---:R-:W-:Y:S01]  /*2030*/  FADD R28, -R8, R25 ;  /* 0x00000019081c7221 */ /* 0x004fe20000000100 */
[----:B------:R-:W-:-:S03]  /*2040*/  IMAD.X R25, R21, 0x1, R17, P0 ;  /* 0x0000000115197824 */ /* 0x000fc600000e0611 */
[----:B------:R-:W-:Y:S01]  /*2050*/  FADD R36, |R28|, R29 ;  /* 0x0000001d1c247221 */ /* 0x000fe20000000200 */
[-C--:B------:R-:W-:Y:S01]  /*2060*/  IADD3 R28, P0, PT, R24, R18.reuse, RZ ;  /* 0x00000012181c7210 */ /* 0x080fe20007f1e0ff */
[----:B------:R0:W2:Y:S01]  /*2070*/  LDG.E.CONSTANT R27, desc[UR6][R24.64] ;  /* 0x00000006181b7981 */ /* 0x0000a2000c1e9900 */
[----:B---3--:R-:W-:Y:S02]  /*2080*/  FADD R19, -R8, R19 ;  /* 0x0000001308137221 */ /* 0x008fe40000000100 */
[----:B------:R-:W-:Y:S02]  /*2090*/  IADD3.X R29, PT, PT, R25, R17, RZ, P0, !PT ;  /* 0x00000011191d7210 */ /* 0x000fe400007fe4ff */
[----:B------:R-:W-:Y:S01]  /*20a0*/  FADD R36, R36, |R19| ;  /* 0x4000001324247221 */ /* 0x000fe20000000000 */
[----:B----4-:R-:W-:Y:S02]  /*20b0*/  FADD R31, -R8, R31 ;  /* 0x0000001f081f7221 */ /* 0x010fe40000000100 */
[----:B------:R1:W3:Y:S01]  /*20c0*/  LDG.E.CONSTANT R19, desc[UR6][R28.64] ;  /* 0x000000061c137981 */ /* 0x0002e2000c1e9900 */
[----:B0-----:R-:W-:Y:S01]  /*20d0*/  IADD3 R24, P0, PT, R28, R18, RZ ;  /* 0x000000121c187210 */ /* 0x001fe20007f1e0ff */
[----:B------:R-:W-:-:S04]  /*20e0*/  FADD R31, R36, |R31| ;  /* 0x4000001f241f7221 */ /* 0x000fc80000000000 */
[----:B------:R-:W-:Y:S01]  /*20f0*/  IMAD.X R25, R29, 0x1, R17, P0 ;  /* 0x000000011d197824 */ /* 0x000fe200000e0611 */
[----:B-1----:R-:W-:Y:S01]  /*2100*/  IADD3 R28, P0, PT, R24, R18, RZ ;  /* 0x00000012181c7210 */ /* 0x002fe20007f1e0ff */
[----:B------:R-:W-:-:S03]  /*2110*/  FADD R22, -R8, R33 ;  /* 0x0000002108167221 */ /* 0x000fc60000000100 */
[----:B------:R5:W4:Y:S01]  /*2120*/  LDG.E.CONSTANT R21, desc[UR6][R24.64] ;  /* 0x0000000618157981 */ /* 0x000b22000c1e9900 */
[----:B------:R-:W-:Y:S01]  /*2130*/  IADD3.X R29, PT, PT, R25, R17, RZ, P0, !PT ;  /* 0x00000011191d7210 */ /* 0x000fe200007fe4ff */
[----:B------:R-:W-:-:S04]  /*2140*/  FADD R22, R31, |R22| ;  /* 0x400000161f167221 */ /* 0x000fc80000000000 */
[----:B------:R-:W4:Y:S01]  /*2150*/  LDG.E.CONSTANT R31, desc[UR6][R28.64] ;  /* 0x000000061c1f7981 */ /* 0x000f22000c1e9900 */
[----:B------:R-:W-:-:S04]  /*2160*/  FADD R35, -R8, R35 ;  /* 0x0000002308237221 */ /* 0x000fc80000000100 */
[----:B------:R-:W-:Y:S01]  /*2170*/  FADD R22, R22, |R35| ;  /* 0x4000002316167221 */ /* 0x000fe20000000000 */
[----:B------:R-:W-:-:S04]  /*2180*/  FADD R37, -R8, R37 ;  /* 0x0000002508257221 */ /* 0x000fc80000000100 */
[----:B------:R-:W-:Y:S01]  /*2190*/  FADD R22, R22, |R37| ;  /* 0x4000002516167221 */ /* 0x000fe20000000000 */
[C---:B------:R-:W-:Y:S01]  /*21a0*/  FADD R33, -R8.reuse, R30 ;  /* 0x0000001e08217221 */ /* 0x040fe20000000100 */
[----:B-----5:R-:W-:-:S03]  /*21b0*/  FADD R25, -R8, R32 ;  /* 0x0000002008197221 */ /* 0x020fc60000000100 */
[----:B------:R-:W-:-:S04]  /*21c0*/  FADD R22, R22, |R33| ;  /* 0x4000002116167221 */ /* 0x000fc80000000000 */
[----:B------:R-:W-:Y:S01]  /*21d0*/  FADD R22, R22, |R25| ;  /* 0x4000001916167221 */ /* 0x000fe20000000000 */
[----:B------:R-:W-:-:S04]  /*21e0*/  FADD R25, -R8, R34 ;  /* 0x0000002208197221 */ /* 0x000fc80000000100 */
[----:B------:R-:W-:Y:S01]  /*21f0*/  FADD R22, R22, |R25| ;  /* 0x4000001916167221 */ /* 0x000fe20000000000 */
[----:B------:R-:W-:-:S04]  /*2200*/  FADD R25, -R8, R26 ;  /* 0x0000001a08197221 */ /* 0x000fc80000000100 */
[----:B------:R-:W-:Y:S01]  /*2210*/  FADD R22, R22, |R25| ;  /* 0x4000001916167221 */ /* 0x000fe20000000000 */
[----:B------:R-:W-:Y:S01]  /*2220*/  UIADD3 UR4, UPT, UPT, UR4, 0x10, URZ ;  /* 0x0000001004047890 */ /* 0x000fe2000fffe0ff */
[----:B------:R-:W-:-:S04]  /*2230*/  FADD R23, -R8, R23 ;  /* 0x0000001708177221 */ /* 0x000fc80000000100 */
[----:B------:R-:W-:Y:S01]  /*2240*/  FADD R22, R22, |R23| ;  /* 0x4000001716167221 */ /* 0x000fe20000000000 */
[----:B------:R-:W-:Y:S01]  /*2250*/  FADD R23, -R8, R20 ;  /* 0x0000001408177221 */ /* 0x000fe20000000100 */
[----:B------:R-:W-:-:S03]  /*2260*/  ISETP.NE.AND P0, PT, R16, UR4, PT ;  /* 0x0000000410007c0c */ /* 0x000fc6000bf05270 */
[----:B------:R-:W-:Y:S01]  /*2270*/  FADD R22, R22, |R23| ;  /* 0x4000001716167221 */ /* 0x000fe20000000000 */
[----:B------:R-:W-:Y:S01]  /*2280*/  IADD3 R24, P2, PT, R28, R18, RZ ;  /* 0x000000121c187210 */ /* 0x000fe20007f5e0ff */
[----:B--2---:R-:W-:-:S04]  /*2290*/  FADD R27, -R8, R27 ;  /* 0x0000001b081b7221 */ /* 0x004fc80000000100 */
[----:B------:R-:W-:Y:S01]  /*22a0*/  FADD R22, R22, |R27| ;  /* 0x4000001b16167221 */ /* 0x000fe20000000000 */
[----:B---3--:R-:W-:-:S04]  /*22b0*/  FADD R19, -R8, R19 ;  /* 0x0000001308137221 */ /* 0x008fc80000000100 */
[----:B------:R-:W-:Y:S01]  /*22c0*/  FADD R19, R22, |R19| ;  /* 0x4000001316137221 */ /* 0x000fe20000000000 */
[----:B----4-:R-:W-:-:S04]  /*22d0*/  FADD R20, -R8, R21 ;  /* 0x0000001508147221 */ /* 0x010fc80000000100 */
[----:B------:R-:W-:Y:S01]  /*22e0*/  FADD R19, R19, |R20| ;  /* 0x4000001413137221 */ /* 0x000fe20000000000 */
[----:B------:R-:W-:Y:S01]  /*22f0*/  FADD R20, -R8, R31 ;  /* 0x0000001f08147221 */ /* 0x000fe20000000100 */
[----:B------:R-:W-:-:S03]  /*2300*/  IMAD.X R27, R29, 0x1, R17, P2 ;  /* 0x000000011d1b7824 */ /* 0x000fc600010e0611 */
[----:B------:R-:W-:Y:S01]  /*2310*/  FADD R29, R19, |R20| ;  /* 0x40000014131d7221 */ /* 0x000fe20000000000 */
[----:B------:R-:W-:Y:S06]  /*2320*/  @P0 BRA `(.L_x_31) ;  /* 0xfffffff800b00947 */ /* 0x000fec000383ffff */
.L_x_30:
        /* <DEDUP_REMOVED lines=8> */
[----:B------:R-:W-:-:S03]  /*23b0*/  MOV R26, R24 ;  /* 0x00000018001a7202 */ /* 0x000fc60000000f00 */
[--C-:B------:R-:W-:Y:S01]  /*23c0*/  IMAD.X R23, R27, 0x1, R33.reuse, P1 ;  /* 0x000000011b177824 */ /* 0x100fe200008e0621 */
[-C--:B------:R-:W-:Y:S01]  /*23d0*/  IADD3 R20, P1, PT, R22, R31.reuse, RZ ;  /* 0x0000001f16147210 */ /* 0x080fe20007f3e0ff */
[----:B------:R0:W2:Y:S04]  /*23e0*/  LDG.E.CONSTANT R35, desc[UR6][R26.64] ;  /* 0x000000061a237981 */ /* 0x0000a8000c1e9900 */
[----:B------:R-:W-:Y:S01]  /*23f0*/  IMAD.X R21, R23, 0x1, R33, P1 ;  /* 0x0000000117157824 */ /* 0x000fe200008e0621 */
[----:B------:R-:W-:Y:S01]  /*2400*/  IADD3 R16, P1, PT, R20, R31, RZ ;  /* 0x0000001f14107210 */ /* 0x000fe20007f3e0ff */
[----:B------:R1:W3:Y:S03]  /*2410*/  LDG.E.CONSTANT R37, desc[UR6][R22.64] ;  /* 0x0000000616257981 */ /* 0x0002e6000c1e9900 */
[----:B------:R-:W-:-:S02]  /*2420*/  IADD3.X R17, PT, PT, R21, R33, RZ, P1, !PT ;  /* 0x0000002115117210 */ /* 0x000fc40000ffe4ff */
[-C--:B------:R-:W-:Y:S01]  /*2430*/  IADD3 R18, P1, PT, R16, R31.reuse, RZ ;  /* 0x0000001f10127210 */ /* 0x080fe20007f3e0ff */
[----:B------:R-:W4:Y:S04]  /*2440*/  LDG.E.CONSTANT R21, desc[UR6][R20.64] ;  /* 0x0000000614157981 */ /* 0x000f28000c1e9900 */
[----:B------:R-:W-:Y:S01]  /*2450*/  IMAD.X R19, R17, 0x1, R33, P1 ;  /* 0x0000000111137824 */ /* 0x000fe200008e0621 */
[----:B------:R-:W-:Y:S01]  /*2460*/  IADD3 R24, P1, PT, R18, R31, RZ ;  /* 0x0000001f12187210 */ /* 0x000fe20007f3e0ff */
[----:B------:R-:W5:Y:S03]  /*2470*/  LDG.E.CONSTANT R17, desc[UR6][R16.64] ;  /* 0x0000000610117981 */ /* 0x000f66000c1e9900 */
[----:B------:R-:W-:-:S02]  /*2480*/  IADD3.X R25, PT, PT, R19, R33, RZ, P1, !PT ;  /* 0x0000002113197210 */ /* 0x000fc40000ffe4ff */
[-C--:B0-----:R-:W-:Y:S01]  /*2490*/  IADD3 R26, P1, PT, R24, R31.reuse, RZ ;  /* 0x0000001f181a7210 */ /* 0x081fe20007f3e0ff */
[----:B------:R-:W5:Y:S04]  /*24a0*/  LDG.E.CONSTANT R19, desc[UR6][R18.64] ;  /* 0x0000000612137981 */ /* 0x000f68000c1e9900 */
[----:B------:R-:W-:Y:S01]  /*24b0*/  IMAD.X R27, R25, 0x1, R33, P1 ;  /* 0x00000001191b7824 */ /* 0x000fe200008e0621 */
[----:B-1----:R-:W-:Y:S01]  /*24c0*/  IADD3 R22, P1, PT, R26, R31, RZ ;  /* 0x0000001f1a167210 */ /* 0x002fe20007f3e0ff */
[----:B------:R0:W5:Y:S03]  /*24d0*/  LDG.E.CONSTANT R25, desc[UR6][R24.64] ;  /* 0x0000000618197981 */ /* 0x000166000c1e9900 */
[----:B------:R-:W-:-:S02]  /*24e0*/  IADD3.X R23, PT, PT, R27, R33, RZ, P1, !PT ;  /* 0x000000211b177210 */ /* 0x000fc40000ffe4ff */
[----:B------:R-:W5:Y:S04]  /*24f0*/  LDG.E.CONSTANT R27, desc[UR6][R26.64] ;  /* 0x000000061a1b7981 */ /* 0x000f68000c1e9900 */
[----:B------:R-:W5:Y:S01]  /*2500*/  LDG.E.CONSTANT R20, desc[UR6][R22.64] ;  /* 0x0000000616147981 */ /* 0x000f62000c1e9900 */
[----:B0-----:R-:W-:Y:S01]  /*2510*/  IADD3 R24, P1, PT, R22, R31, RZ ;  /* 0x0000001f16187210 */ /* 0x001fe20007f3e0ff */
[----:B--2---:R-:W-:-:S04]  /*2520*/  FADD R30, -R8, R35 ;  /* 0x00000023081e7221 */ /* 0x004fc80000000100 */
[----:B------:R-:W-:Y:S01]  /*2530*/  FADD R30, R29, |R30| ;  /* 0x4000001e1d1e7221 */ /* 0x000fe20000000000 */
[----:B---3--:R-:W-:-:S04]  /*2540*/  FADD R37, -R8, R37 ;  /* 0x0000002508257221 */ /* 0x008fc80000000100 */
[----:B------:R-:W-:Y:S01]  /*2550*/  FADD R30, R30, |R37| ;  /* 0x400000251e1e7221 */ /* 0x000fe20000000000 */
[----:B----4-:R-:W-:-:S04]  /*2560*/  FADD R21, -R8, R21 ;  /* 0x0000001508157221 */ /* 0x010fc80000000100 */
[----:B------:R-:W-:Y:S01]  /*2570*/  FADD R21, R30, |R21| ;  /* 0x400000151e157221 */ /* 0x000fe20000000000 */
[----:B-----5:R-:W-:-:S04]  /*2580*/  FADD R16, -R8, R17 ;  /* 0x0000001108107221 */ /* 0x020fc80000000100 */
[----:B------:R-:W-:Y:S01]  /*2590*/  FADD R16, R21, |R16| ;  /* 0x4000001015107221 */ /* 0x000fe20000000000 */
[----:B------:R-:W-:-:S04]  /*25a0*/  FADD R19, -R8, R19 ;  /* 0x0000001308137221 */ /* 0x000fc80000000100 */
[----:B------:R-:W-:Y:S01]  /*25b0*/  FADD R16, R16, |R19| ;  /* 0x4000001310107221 */ /* 0x000fe20000000000 */
[----:B------:R-:W-:-:S04]  /*25c0*/  FADD R25, -R8, R25 ;  /* 0x0000001908197221 */ /* 0x000fc80000000100 */
[----:B------:R-:W-:Y:S01]  /*25d0*/  FADD R16, R16, |R25| ;  /* 0x4000001910107221 */ /* 0x000fe20000000000 */
[----:B------:R-:W-:-:S04]  /*25e0*/  FADD R27, -R8, R27 ;  /* 0x0000001b081b7221 */ /* 0x000fc80000000100 */
[----:B------:R-:W-:Y:S01]  /*25f0*/  FADD R16, R16, |R27| ;  /* 0x4000001b10107221 */ /* 0x000fe20000000000 */
[----:B------:R-:W-:Y:S01]  /*2600*/  FADD R29, -R8, R20 ;  /* 0x00000014081d7221 */ /* 0x000fe20000000100 */
[----:B------:R-:W-:-:S03]  /*2610*/  IMAD.X R27, R23, 0x1, R33, P1 ;  /* 0x00000001171b7824 */ /* 0x000fc600008e0621 */
[----:B------:R-:W-:-:S07]  /*2620*/  FADD R29, R16, |R29| ;  /* 0x4000001d101d7221 */ /* 0x000fce0000000000 */
.L_x_33:
        /* <DEDUP_REMOVED lines=10> */
[-C--:B------:R-:W-:Y:S02]  /*26d0*/  IADD3 R18, P1, PT, R16, R31.reuse, RZ ;  /* 0x0000001f10127210 */ /* 0x080fe40007f3e0ff */
[----:B------:R0:W2:Y:S03]  /*26e0*/  LDG.E.CONSTANT R25, desc[UR6][R24.64] ;  /* 0x0000000618197981 */ /* 0x0000a6000c1e9900 */
[----:B------:R-:W-:Y:S01]  /*26f0*/  IMAD.X R19, R17, 0x1, R23, P1 ;  /* 0x0000000111137824 */ /* 0x000fe200008e0617 */
[----:B------:R-:W-:Y:S01]  /*2700*/  IADD3 R20, P1, PT, R18, R31, RZ ;  /* 0x0000001f12147210 */ /* 0x000fe20007f3e0ff */
[----:B------:R-:W3:Y:S03]  /*2710*/  LDG.E.CONSTANT R17, desc[UR6][R16.64] ;  /* 0x0000000610117981 */ /* 0x000ee6000c1e9900 */
[----:B------:R-:W-:-:S02]  /*2720*/  IADD3.X R21, PT, PT, R19, R23, RZ, P1, !PT ;  /* 0x0000001713157210 */ /* 0x000fc40000ffe4ff */
[----:B------:R-:W4:Y:S04]  /*2730*/  LDG.E.CONSTANT R19, desc[UR6][R18.64] ;  /* 0x0000000612137981 */ /* 0x000f28000c1e9900 */
[----:B------:R-:W5:Y:S01]  /*2740*/  LDG.E.CONSTANT R33, desc[UR6][R20.64] ;  /* 0x0000000614217981 */ /* 0x000f62000c1e9900 */
[----:B0-----:R-:W-:Y:S01]  /*2750*/  IADD3 R24, P1, PT, R20, R31, RZ ;  /* 0x0000001f14187210 */ /* 0x001fe20007f3e0ff */
[----:B--2---:R-:W-:-:S04]  /*2760*/  FADD R22, -R8, R25 ;  /* 0x0000001908167221 */ /* 0x004fc80000000100 */
[----:B------:R-:W-:Y:S01]  /*2770*/  FADD R22, R29, |R22| ;  /* 0x400000161d167221 */ /* 0x000fe20000000000 */
[----:B---3--:R-:W-:-:S04]  /*2780*/  FADD R27, -R8, R17 ;  /* 0x00000011081b7221 */ /* 0x008fc80000000100 */
[----:B------:R-:W-:Y:S01]  /*2790*/  FADD R22, R22, |R27| ;  /* 0x4000001b16167221 */ /* 0x000fe20000000000 */
[----:B----4-:R-:W-:Y:S01]  /*27a0*/  FADD R25, -R8, R19 ;  /* 0x0000001308197221 */ /* 0x010fe20000000100 */
[----:B------:R-:W-:-:S03]  /*27b0*/  IMAD.X R27, R21, 0x1, R23, P1 ;  /* 0x00000001151b7824 */ /* 0x000fc600008e0617 */
[----:B------:R-:W-:Y:S01]  /*27c0*/  FADD R22, R22, |R25| ;  /* 0x4000001916167221 */ /* 0x000fe20000000000 */
[----:B-----5:R-:W-:-:S04]  /*27d0*/  FADD R33, -R8, R33 ;  /* 0x0000002108217221 */ /* 0x020fc80000000100 */
[----:B------:R-:W-:-:S07]  /*27e0*/  FADD R29, R22, |R33| ;  /* 0x40000021161d7221 */ /* 0x000fce0000000000 */
.L_x_34:
[----:B------:R-:W-:Y:S05]  /*27f0*/  @!P0 BRA `(.L_x_32) ;  /* 0x0000000000308947 */ /* 0x000fea0003800000 */
[----:B------:R-:W-:Y:S01]  /*2800*/  SHF.L.U64.HI R18, R14, 0x2, R3 ;  /* 0x000000020e127819 */ /* 0x000fe20000010203 */
[----:B------:R-:W-:-:S06]  /*2810*/  UMOV UR4, URZ ;  /* 0x000000ff00047c82 */ /* 0x000fcc0008000000 */
.L_x_35:
[----:B------:R-:W-:Y:S01]  /*2820*/  IMAD.MOV.U32 R17, RZ, RZ, R27 ;  /* 0x000000ffff117224 */ /* 0x000fe200078e001b */
[----:B------:R-:W-:-:S05]  /*2830*/  MOV R16, R24 ;  /* 0x0000001800107202 */ /* 0x000fca0000000f00 */
[----:B------:R-:W2:Y:S01]  /*2840*/  LDG.E.CONSTANT R17, desc[UR6][R16.64] ;  /* 0x0000000610117981 */ /* 0x000ea2000c1e9900 */
[----:B------:R-:W-:Y:S01]  /*2850*/  UIADD3 UR4, UPT, UPT, UR4, 0x1, URZ ;  /* 0x0000000104047890 */ /* 0x000fe2000fffe0ff */
[----:B------:R-:W-:-:S04]  /*2860*/  LEA R24, P1, R14, R24, 0x2 ;  /* 0x000000180e187211 */ /* 0x000fc800078210ff */
[----:B------:R-:W-:Y:S02]  /*2870*/  IADD3.X R27, PT, PT, R27, R18, RZ, P1, !PT ;  /* 0x000000121b1b7210 */ /* 0x000fe40000ffe4ff */
[----:B------:R-:W-:Y:S01]  /*2880*/  ISETP.NE.AND P0, PT, R9, UR4, PT ;  /* 0x0000000409007c0c */ /* 0x000fe2000bf05270 */
[----:B--2---:R-:W-:-:S04]  /*2890*/  FADD R20, -R8, R17 ;  /* 0x0000001108147221 */ /* 0x004fc80000000100 */
[----:B------:R-:W-:-:S08]  /*28a0*/  FADD R29, |R20|, R29 ;  /* 0x0000001d141d7221 */ /* 0x000fd00000000200 */
[----:B------:R-:W-:Y:S05]  /*28b0*/  @P0 BRA `(.L_x_35) ;  /* 0xfffffffc00d80947 */ /* 0x000fea000383ffff */
.L_x_32:
[----:B------:R-:W-:Y:S01]  /*28c0*/  FMUL R29, R29, R2 ;  /* 0x000000021d1d7220 */ /* 0x000fe20000400000 */
[----:B------:R-:W-:Y:S01]  /*28d0*/  IMAD.WIDE.U32 R16, R15, R14, RZ ;  /* 0x0000000e0f107225 */ /* 0x000fe200078e00ff */
[----:B------:R-:W-:Y:S03]  /*28e0*/  BSSY.RECONVERGENT B0, `(.L_x_36) ;  /* 0x0000018000007945 */ /* 0x000fe60003800200 */
[----:B------:R-:W-:Y:S01]  /*28f0*/  FMUL R29, R29, 0.014999999664723873138 ;  /* 0x3c75c28f1d1d7820 */ /* 0x000fe20000400000 */
[----:B------:R-:W-:Y:S02]  /*2900*/  IMAD.MOV.U32 R19, RZ, RZ, RZ ;  /* 0x000000ffff137224 */ /* 0x000fe400078e00ff */
[----:B------:R-:W-:Y:S02]  /*2910*/  IMAD R15, R15, R3, R17 ;  /* 0x000000030f0f7224 */ /* 0x000fe400078e0211 */
[----:B------:R-:W-:-:S13]  /*2920*/  FSETP.NEU.AND P0, PT, R29, RZ, PT ;  /* 0x000000ff1d00720b */ /* 0x000fda0003f0d000 */
[----:B------:R-:W-:Y:S05]  /*2930*/  @!P0 BRA `(.L_x_37) ;  /* 0x0000000000488947 */ /* 0x000fea0003800000 */
[----:B------:R-:W-:-:S04]  /*2940*/  LEA R20, P0, R16, R12, 0x2 ;  /* 0x0000000c10147211 */ /* 0x000fc800078010ff */
[----:B------:R-:W-:-:S06]  /*2950*/  LEA.HI.X R21, R16, R13, R15, 0x2, P0 ;  /* 0x0000000d10157211 */ /* 0x000fcc00000f140f */
[----:B------:R-:W2:Y:S01]  /*2960*/  LDG.E.CONSTANT R21, desc[UR6][R20.64] ;  /* 0x0000000614157981 */ /* 0x000ea2000c1e9900 */
[----:B------:R-:W0:Y:S01]  /*2970*/  MUFU.RCP R9, R29 ;  /* 0x0000001d00097308 */ /* 0x000e220000001000 */
[----:B------:R-:W-:Y:S01]  /*2980*/  BSSY.RECONVERGENT B1, `(.L_x_37) ;  /* 0x000000d000017945 */ /* 0x000fe20003800200 */
[----:B0-----:R-:W-:-:S04]  /*2990*/  FFMA R14, -R29, R9, 1 ;  /* 0x3f8000001d0e7423 */ /* 0x001fc80000000109 */
[----:B------:R-:W-:Y:S01]  /*29a0*/  FFMA R9, R9, R14, R9 ;  /* 0x0000000e09097223 */ /* 0x000fe20000000009 */
[----:B--2---:R-:W-:-:S04]  /*29b0*/  FADD R18, -R8, R21 ;  /* 0x0000001508127221 */ /* 0x004fc80000000100 */
[----:B------:R-:W0:Y:S01]  /*29c0*/  FCHK P0, R18, R29 ;  /* 0x0000001d12007302 */ /* 0x000e220000000000 */
[----:B------:R-:W-:-:S04]  /*29d0*/  FFMA R8, R18, R9, RZ ;  /* 0x0000000912087223 */ /* 0x000fc800000000ff */
[----:B------:R-:W-:-:S04]  /*29e0*/  FFMA R14, -R29, R8, R18 ;  /* 0x000000081d0e7223 */ /* 0x000fc80000000112 */
[----:B------:R-:W-:Y:S01]  /*29f0*/  FFMA R19, R9, R14, R8 ;  /* 0x0000000e09137223 */ /* 0x000fe20000000008 */
[----:B0-----:R-:W-:Y:S06]  /*2a00*/  @!P0 BRA `(.L_x_38) ;  /* 0x0000000000108947 */ /* 0x001fec0003800000 */
[----:B------:R-:W-:Y:S02]  /*2a10*/  MOV R19, R29 ;  /* 0x0000001d00137202 */ /* 0x000fe40000000f00 */
[----:B------:R-:W-:-:S07]  /*2a20*/  MOV R22, 0x2a40 ;  /* 0x00002a4000167802 */ /* 0x000fce0000000f00 */
[----:B------:R-:W-:Y:S05]  /*2a30*/  CALL.REL.NOINC `($__internal_1_$__cuda_sm3x_div_rn_noftz_f32_slowpath) ;  /* 0x0000001400287944 */ /* 0x000fea0003c00000 */
[----:B------:R-:W-:-:S07]  /*2a40*/  IMAD.MOV.U32 R19, RZ, RZ, R20 ;  /* 0x000000ffff137224 */ /* 0x000fce00078e0014 */
.L_x_38:
[----:B------:R-:W-:Y:S05]  /*2a50*/  BSYNC.RECONVERGENT B1 ;  /* 0x0000000000017941 */ /* 0x000fea0003800200 */
.L_x_37:
[----:B------:R-:W-:Y:S05]  /*2a60*/  BSYNC.RECONVERGENT B0 ;  /* 0x0000000000007941 */ /* 0x000fea0003800200 */
.L_x_36:
[----:B------:R-:W0:Y:S01]  /*2a70*/  LDCU UR4, c[0x0][0x394] ;  /* 0x00007280ff0477ac */ /* 0x000e220008000800 */
[----:B------:R-:W-:-:S04]  /*2a80*/  LEA R8, P0, R16, R10, 0x2 ;  /* 0x0000000a10087211 */ /* 0x000fc800078010ff */
[----:B------:R-:W-:-:S05]  /*2a90*/  LEA.HI.X R9, R16, R11, R15, 0x2, P0 ;  /* 0x0000000b10097211 */ /* 0x000fca00000f140f */
[----:B------:R1:W-:Y:S01]  /*2aa0*/  STG.E desc[UR6][R8.64], R19 ;  /* 0x0000001308007986 */ /* 0x0003e2000c101906 */
[----:B0-----:R-:W-:-:S13]  /*2ab0*/  ISETP.GE.AND P0, PT, R0, UR4, PT ;  /* 0x0000000400007c0c */ /* 0x001fda000bf06270 */
[----:B-1----:R-:W-:Y:S05]  /*2ac0*/  @P0 EXIT ;  /* 0x000000000000094d */ /* 0x002fea0003800000 */
[----:B------:R-:W0:Y:S08]  /*2ad0*/  LDC R8, c[0x0][0x390] ;  /* 0x0000e400ff087b82 */ /* 0x000e300000000800 */
[----:B------:R-:W1:Y:S01]  /*2ae0*/  LDC R18, c[0x0][0x398] ;  /* 0x0000e600ff127b82 */ /* 0x000e620000000800 */
[----:B0-----:R-:W-:-:S04]  /*2af0*/  IMAD.WIDE.U32 R16, R0, R8, RZ ;  /* 0x0000000800107225 */ /* 0x001fc800078e00ff */
[----:B------:R-:W-:Y:S02]  /*2b00*/  IMAD R17, R0, R3, R17 ;  /* 0x0000000300117224 */ /* 0x000fe400078e0211 */
[----:B------:R-:W-:Y:S01]  /*2b10*/  IMAD.SHL.U32 R9, R16, 0x4, RZ ;  /* 0x0000000410097824 */ /* 0x000fe200078e00ff */
[----:B-1----:R-:W-:Y:S02]  /*2b20*/  IADD3 R14, PT, PT, R18, -0x1, RZ ;  /* 0xffffffff120e7810 */ /* 0x002fe40007ffe0ff */
[----:B------:R-:W-:Y:S02]  /*2b30*/  SHF.L.U64.HI R17, R16, 0x2, R17 ;  /* 0x0000000210117819 */ /* 0x000fe40000010211 */
[-C--:B------:R-:W-:Y:S01]  /*2b40*/  IADD3 R10, P0, PT, R10, R9.reuse, RZ ;  /* 0x000000090a0a7210 */ /* 0x080fe20007f1e0ff */
[----:B------:R-:W-:Y:S01]  /*2b50*/  IMAD R19, R3, R14, RZ ;  /* 0x0000000e03137224 */ /* 0x000fe200078e02ff */
[----:B------:R-:W-:Y:S01]  /*2b60*/  IADD3 R12, P1, PT, R12, R9, RZ ;  /* 0x000000090c0c7210 */ /* 0x000fe20007f3e0ff */
[----:B------:R-:W-:Y:S01]  /*2b70*/  IMAD.WIDE.U32 R14, R14, R8, RZ ;  /* 0x000000080e0e7225 */ /* 0x000fe200078e00ff */
[----:B------:R-:W-:-:S02]  /*2b80*/  LOP3.LUT R16, R18, 0x3, RZ, 0xc0, !PT ;  /* 0x0000000312107812 */ /* 0x000fc400078ec0ff */
[----:B------:R-:W-:Y:S01]  /*2b90*/  IADD3.X R13, PT, PT, R13, R17, RZ, P1, !PT ;  /* 0x000000110d0d7210 */ /* 0x000fe20000ffe4ff */
[----:B------:R-:W-:Y:S01]  /*2ba0*/  IMAD.X R11, R11, 0x1, R17, P0 ;  /* 0x000000010b0b7824 */ /* 0x000fe200000e0611 */
[----:B------:R-:W-:Y:S02]  /*2bb0*/  IADD3 R15, PT, PT, R15, R19, RZ ;  /* 0x000000130f0f7210 */ /* 0x000fe40007ffe0ff */
[----:B------:R-:W-:Y:S02]  /*2bc0*/  IADD3 R9, P0, PT, RZ, -R14, RZ ;  /* 0x8000000eff097210 */ /* 0x000fe40007f1e0ff */
[----:B------:R-:W-:Y:S02]  /*2bd0*/  LOP3.LUT R17, R18, 0x7ffffff0, RZ, 0xc0, !PT ;  /* 0x7ffffff012117812 */ /* 0x000fe400078ec0ff */
[----:B------:R-:W-:Y:S01]  /*2be0*/  SHF.L.U64.HI R14, R8, 0x6, R3 ;  /* 0x00000006080e7819 */ /* 0x000fe20000010203 */
[----:B------:R-:W-:Y:S01]  /*2bf0*/  IMAD.X R26, RZ, RZ, ~R15, P0 ;  /* 0x000000ffff1a7224 */ /* 0x000fe200000e0e0f */
[----:B------:R-:W-:-:S02]  /*2c00*/  LOP3.LUT R15, R18, 0x7, RZ, 0xc0, !PT ;  /* 0x00000007120f7812 */ /* 0x000fc400078ec0ff */
[----:B------:R-:W-:Y:S02]  /*2c10*/  IADD3 R17, PT, PT, -R17, RZ, RZ ;  /* 0x000000ff11117210 */ /* 0x000fe40007ffe1ff */
[----:B------:R-:W-:-:S07]  /*2c20*/  SHF.L.U64.HI R26, R9, 0x2, R26 ;  /* 0x00000002091a7819 */ /* 0x000fce000001021a */
.L_x_47:
[----:B------:R-:W2:Y:S01]  /*2c30*/  LDG.E.CONSTANT R28, desc[UR6][R12.64] ;  /* 0x000000060c1c7981 */ /* 0x000ea2000c1e9900 */
[----:B------:R-:W0:Y:S03]  /*2c40*/  LDCU UR4, c[0x0][0x398] ;  /* 0x00007300ff0477ac */ /* 0x000e260008000800 */
[----:B------:R-:W3:Y:S01]  /*2c50*/  LDG.E.CONSTANT R20, desc[UR6][R6.64] ;  /* 0x0000000606147981 */ /* 0x000ee2000c1e9900 */
[----:B------:R-:W-:Y:S01]  /*2c60*/  LEA R18, P0, R9, R12, 0x2 ;  /* 0x0000000c09127211 */ /* 0x000fe200078010ff */
[----:B------:R-:W-:-:S03]  /*2c70*/  IMAD.MOV.U32 R37, RZ, RZ, RZ ;  /* 0x000000ffff257224 */ /* 0x000fc600078e00ff */
[----:B------:R-:W-:Y:S01]  /*2c80*/  IADD3.X R19, PT, PT, R13, R26, RZ, P0, !PT ;  /* 0x0000001a0d137210 */ /* 0x000fe200007fe4ff */
[----:B0-----:R-:W-:Y:S01]  /*2c90*/  UISETP.GE.U32.AND UP0, UPT, UR4, 0x10, UPT ;  /* 0x000000100400788c */ /* 0x001fe2000bf06070 */
[----:B--2---:R-:W-:-:S04]  /*2ca0*/  FADD R5, R28, R5 ;  /* 0x000000051c057221 */ /* 0x004fc80000000000 */
[----:B---3--:R-:W-:-:S04]  /*2cb0*/  FADD R5, R5, -R20 ;  /* 0x8000001405057221 */ /* 0x008fc80000000000 */
[----:B------:R-:W-:Y:S01]  /*2cc0*/  FMUL R27, R5, R2 ;  /* 0x00000002051b7220 */ /* 0x000fe20000400000 */
[----:B------:R-:W-:Y:S06]  /*2cd0*/  BRA.U !UP0, `(.L_x_39) ;  /* 0x0000000508807547 */ /* 0x000fec000b800000 */
[----:B------:R-:W0:Y:S01]  /*2ce0*/  LDC R20, c[0x0][0x390] ;  /* 0x0000e400ff147b82 */ /* 0x000e220000000800 */
[----:B------:R-:W-:Y:S01]  /*2cf0*/  IMAD.MOV.U32 R29, RZ, RZ, R18 ;  /* 0x000000ffff1d7224 */ /* 0x000fe200078e0012 */
[----:B------:R-:W-:Y:S01]  /*2d00*/  MOV R31, R19 ;  /* 0x00000013001f7202 */ /* 0x000fe20000000f00 */
[----:B------:R-:W-:Y:S01]  /*2d10*/  IMAD.MOV.U32 R37, RZ, RZ, RZ ;  /* 0x000000ffff257224 */ /* 0x000fe200078e00ff */
[----:B------:R-:W-:Y:S02]  /*2d20*/  MOV R30, R17 ;  /* 0x00000011001e7202 */ /* 0x000fe40000000f00 */
[C---:B0-----:R-:W-:Y:S01]  /*2d30*/  SHF.L.U64.HI R33, R20.reuse, 0x2, R3 ;  /* 0x0000000214217819 */ /* 0x041fe20000010203 */
[----:B------:R-:W-:-:S07]  /*2d40*/  IMAD.SHL.U32 R35, R20, 0x4, RZ ;  /* 0x0000000414237824 */ /* 0x000fce00078e00ff */
.L_x_40:
[----:B------:R-:W-:Y:S01]  /*2d50*/  MOV R20, R29 ;  /* 0x0000001d00147202 */ /* 0x000fe20000000f00 */
[----:B------:R-:W-:-:S05]  /*2d60*/  IMAD.MOV.U32 R21, RZ, RZ, R31 ;  /* 0x000000ffff157224 */ /* 0x000fca00078e001f */
[----:B------:R0:W2:Y:S01]  /*2d70*/  LDG.E.CONSTANT R34, desc[UR6][R20.64] ;  /* 0x0000000614227981 */ /* 0x0000a2000c1e9900 */
[----:B------:R-:W-:-:S04]  /*2d80*/  IADD3 R24, P0, PT, R29, R35, RZ ;  /* 0x000000231d187210 */ /* 0x000fc80007f1e0ff */
[----:B------:R-:W-:Y:S02]  /*2d90*/  IADD3.X R25, PT, PT, R31, R33, RZ, P0, !PT ;  /* 0x000000211f197210 */ /* 0x000fe400007fe4ff */
[----:B------:R-:W-:-:S03]  /*2da0*/  IADD3 R22, P0, PT, R24, R35, RZ ;  /* 0x0000002318167210 */ /* 0x000fc60007f1e0ff */
[----:B------:R1:W3:Y:S02]  /*2db0*/  LDG.E.CONSTANT R32, desc[UR6][R24.64] ;  /* 0x0000000618207981 */ /* 0x0002e4000c1e9900 */
[----:B------:R-:W-:Y:S01]  /*2dc0*/  IMAD.X R23, R25, 0x1, R33, P0 ;  /* 0x0000000119177824 */ /* 0x000fe200000e0621 */
[----:B------:R-:W-:-:S04]  /*2dd0*/  IADD3 R18, P0, PT, R22, R35, RZ ;  /* 0x0000002316127210 */ /* 0x000fc80007f1e0ff */
[----:B------:R-:W4:Y:S01]  /*2de0*/  LDG.E.CONSTANT R22, desc[UR6][R22.64] ;  /* 0x0000000616167981 */ /* 0x000f22000c1e9900 */
[----:B------:R-:W-:Y:S02]  /*2df0*/  IADD3.X R19, PT, PT, R23, R33, RZ, P0, !PT ;  /* 0x0000002117137210 */ /* 0x000fe400007fe4ff */
[----:B0-----:R-:W-:-:S03]  /*2e00*/  IADD3 R20, P0, PT, R18, R35, RZ ;  /* 0x0000002312147210 */ /* 0x001fc60007f1e0ff */
[----:B------:R0:W5:Y:S02]  /*2e10*/  LDG.E.CONSTANT R18, desc[UR6][R18.64] ;  /* 0x0000000612127981 */ /* 0x000164000c1e9900 */
[----:B------:R-:W-:Y:S01]  /*2e20*/  IMAD.X R21, R19, 0x1, R33, P0 ;  /* 0x0000000113157824 */ /* 0x000fe200000e0621 */
[----:B-1----:R-:W-:-:S04]  /*2e30*/  IADD3 R24, P0, PT, R20, R35, RZ ;  /* 0x0000002314187210 */ /* 0x002fc80007f1e0ff */
[----:B------:R-:W5:Y:S01]  /*2e40*/  LDG.E.CONSTANT R20, desc[UR6][R20.64] ;  /* 0x0000000614147981 */ /* 0x000f62000c1e9900 */
[----:B------:R-:W-:Y:S02]  /*2e50*/  IADD3.X R25, PT, PT, R21, R33, RZ, P0, !PT ;  /* 0x0000002115197210 */ /* 0x000fe400007fe4ff */
[----:B------:R-:W-:Y:S01]  /*2e60*/  IADD3 R36, P0, PT, R24, R35, RZ ;  /* 0x0000002318247210 */ /* 0x000fe20007f1e0ff */
[----:B--2---:R-:W-:-:S04]  /*2e70*/  FADD R34, -R27, R34 ;  /* 0x000000221b227221 */ /* 0x004fc80000000100 */
[----:B0-----:R-:W-:Y:S02]  /*2e80*/  FADD R19, |R34|, R37 ;  /* 0x0000002522137221 */ /* 0x001fe40000000200 */
[----:B------:R0:W2:Y:S01]  /*2e90*/  LDG.E.CONSTANT R34, desc[UR6][R24.64] ;  /* 0x0000000618227981 */ /* 0x0000a2000c1e9900 */
[----:B------:R-:W-:Y:S02]  /*2ea0*/  IMAD.X R37, R25, 0x1, R33, P0 ;  /* 0x0000000119257824 */ /* 0x000fe400000e0621 */
[----:B---3--:R-:W-:-:S04]  /*2eb0*/  FADD R32, -R27, R32 ;  /* 0x000000201b207221 */ /* 0x008fc80000000100 */
[----:B------:R-:W-:Y:S01]  /*2ec0*/  FADD R19, R19, |R32| ;  /* 0x4000002013137221 */ /* 0x000fe20000000000 */
[----:B0-----:R-:W-:Y:S01]  /*2ed0*/  IADD3 R24, P0, PT, R36, R35, RZ ;  /* 0x0000002324187210 */ /* 0x001fe20007f1e0ff */
[----:B----4-:R-:W-:Y:S01]  /*2ee0*/  FADD R22, -R27, R22 ;  /* 0x000000161b167221 */ /* 0x010fe20000000100 */
[----:B------:R0:W3:Y:S02]  /*2ef0*/  LDG.E.CONSTANT R32, desc[UR6][R36.64] ;  /* 0x0000000624207981 */ /* 0x0000e4000c1e9900 */
[----:B------:R-:W-:Y:S01]  /*2f00*/  IADD3.X R25, PT, PT, R37, R33, RZ, P0, !PT ;  /* 0x0000002125197210 */ /* 0x000fe200007fe4ff */
[----:B------:R-:W-:Y:S01]  /*2f10*/  FADD R19, R19, |R22| ;  /* 0x4000001613137221 */ /* 0x000fe20000000000 */
[----:B------:R-:W-:Y:S01]  /*2f20*/  IADD3 R22, P0, PT, R24, R35, RZ ;  /* 0x0000002318167210 */ /* 0x000fe20007f1e0ff */
[----:B-----5:R-:W-:Y:S02]  /*2f30*/  FADD R18, -R27, R18 ;  /* 0x000000121b127221 */ /* 0x020fe40000000100 */
[----:B------:R2:W4:Y:S02]  /*2f40*/  LDG.E.CONSTANT R24, desc[UR6][R24.64] ;  /* 0x0000000618187981 */ /* 0x000524000c1e9900 */
[----:B------:R-:W-:-:S02]  /*2f50*/  IMAD.X R23, R25, 0x1, R33, P0 ;  /* 0x0000000119177824 */ /* 0x000fc400000e0621 */
[----:B------:R-:W-:Y:S01]  /*2f60*/  FADD R21, R19, |R18| ;  /* 0x4000001213157221 */ /* 0x000fe20000000000 */
[----:B------:R-:W-:Y:S01]  /*2f70*/  IADD3 R18, P0, PT, R22, R35, RZ ;  /* 0x0000002316127210 */ /* 0x000fe20007f1e0ff */
[----:B------:R-:W-:Y:S01]  /*2f80*/  FADD R20, -R27, R20 ;  /* 0x000000141b147221 */ /* 0x000fe20000000100 */
[----:B------:R-:W5:Y:S02]  /*2f90*/  LDG.E.CONSTANT R22, desc[UR6][R22.64] ;  /* 0x0000000616167981 */ /* 0x000f64000c1e9900 */
[----:B------:R-:W-:Y:S01]  /*2fa0*/  IADD3.X R19, PT, PT, R23, R33, RZ, P0, !PT ;  /* 0x0000002117137210 */ /* 0x000fe200007fe4ff */
[----:B0-----:R-:W-:Y:S01]  /*2fb0*/  FADD R36, R21, |R20| ;  /* 0x4000001415247221 */ /* 0x001fe20000000000 */
[----:B------:R-:W-:-:S03]  /*2fc0*/  IADD3 R20, P0, PT, R18, R35, RZ ;  /* 0x0000002312147210 */ /* 0x000fc60007f1e0ff */
[----:B------:R-:W5:Y:S02]  /*2fd0*/  LDG.E.CONSTANT R18, desc[UR6][R18.64] ;  /* 0x0000000612127981 */ /* 0x000f64000c1e9900 */
[----:B------:R-:W-:Y:S02]  /*2fe0*/  IMAD.X R21, R19, 0x1, R33, P0 ;  /* 0x0000000113157824 */ /* 0x000fe400000e0621 */
[----:B--2---:R-:W-:-:S03]  /*2ff0*/  FADD R25, -R27, R34 ;  /* 0x000000221b197221 */ /* 0x004fc60000000100 */
[----:B------:R0:W2:Y:S01]  /*3000*/  LDG.E.CONSTANT R34, desc[UR6][R20.64] ;  /* 0x0000000614227981 */ /* 0x0000a2000c1e9900 */
[----:B------:R-:W-:Y:S01]  /*3010*/  FADD R25, R36, |R25| ;  /* 0x4000001924197221 */ /* 0x000fe20000000000 */
[----:B------:R-:W-:-:S04]  /*3020*/  IADD3 R36, P0, PT, R20, R35, RZ ;  /* 0x0000002314247210 */ /* 0x000fc80007f1e0ff */
[----:B------:R-:W-:Y:S01]  /*3030*/  IADD3.X R37, PT, PT, R21, R33, RZ, P0, !PT ;  /* 0x0000002115257210 */ /* 0x000fe200007fe4ff */
[----:B---3--:R-:W-:Y:S01]  /*3040*/  FADD R32, -R27, R32 ;  /* 0x000000201b207221 */ /* 0x008fe20000000100 */
[----:B0-----:R-:W-:-:S03]  /*3050*/  IADD3 R20, P0, PT, R36, R35, RZ ;  /* 0x0000002324147210 */ /* 0x001fc60007f1e0ff */
[----:B------:R-:W-:Y:S01]  /*3060*/  FADD R25, R25, |R32| ;  /* 0x4000002019197221 */ /* 0x000fe20000000000 */
[----:B----4-:R-:W-:Y:S01]  /*3070*/  FADD R24, -R27, R24 ;  /* 0x000000181b187221 */ /* 0x010fe20000000100 */
[----:B------:R-:W-:Y:S01]  /*3080*/  IMAD.X R21, R37, 0x1, R33, P0 ;  /* 0x0000000125157824 */ /* 0x000fe200000e0621 */
[----:B------:R0:W3:Y:S02]  /*3090*/  LDG.E.CONSTANT R32, desc[UR6][R36.64] ;  /* 0x0000000624207981 */ /* 0x0000e4000c1e9900 */
[----:B------:R-:W-:Y:S01]  /*30a0*/  FADD R19, R25, |R24| ;  /* 0x4000001819137221 */ /* 0x000fe20000000000 */
[----:B------:R-:W-:Y:S01]  /*30b0*/  IADD3 R24, P0, PT, R20, R35, RZ ;  /* 0x0000002314187210 */ /* 0x000fe20007f1e0ff */
[----:B-----5:R-:W-:Y:S01]  /*30c0*/  FADD R22, -R27, R22 ;  /* 0x000000161b167221 */ /* 0x020fe20000000100 */
[----:B------:R2:W4:Y:S02]  /*30d0*/  LDG.E.CONSTANT R20, desc[UR6][R20.64] ;  /* 0x0000000614147981 */ /* 0x000524000c1e9900 */
[----:B------:R-:W-:Y:S01]  /*30e0*/  IADD3.X R25, PT, PT, R21, R33, RZ, P0, !PT ;  /* 0x0000002115197210 */ /* 0x000fe200007fe4ff */
[----:B------:R-:W-:Y:S01]  /*30f0*/  FADD R19, R19, |R22| ;  /* 0x4000001613137221 */ /* 0x000fe20000000000 */
[----:B------:R-:W-:Y:S01]  /*3100*/  IADD3 R22, P0, PT, R24, R35, RZ ;  /* 0x0000002318167210 */ /* 0x000fe20007f1e0ff */
[----:B------:R-:W-:-:S02]  /*3110*/  FADD R18, -R27, R18 ;  /* 0x000000121b127221 */ /* 0x000fc40000000100 */
[----:B------:R-:W5:Y:S02]  /*3120*/  LDG.E.CONSTANT R24, desc[UR6][R24.64] ;  /* 0x0000000618187981 */ /* 0x000f64000c1e9900 */
[----:B------:R-:W-:Y:S02]  /*3130*/  IMAD.X R23, R25, 0x1, R33, P0 ;  /* 0x0000000119177824 */ /* 0x000fe400000e0621 */
[----:B0-----:R-:W-:Y:S01]  /*3140*/  FADD R36, R19, |R18| ;  /* 0x4000001213247221 */ /* 0x001fe20000000000 */
[----:B------:R-:W-:Y:S02]  /*3150*/  IADD3 R18, P0, PT, R22, R35, RZ ;  /* 0x0000002316127210 */ /* 0x000fe40007f1e0ff */
[----:B------:R-:W5:Y:S02]  /*3160*/  LDG.E.CONSTANT R22, desc[UR6][R22.64] ;  /* 0x0000000616167981 */ /* 0x000f64000c1e9900 */
[----:B------:R-:W-:Y:S01]  /*3170*/  IADD3.X R19, PT, PT, R23, R33, RZ, P0, !PT ;  /* 0x0000002117137210 */ /* 0x000fe200007fe4ff */
[----:B--2---:R-:W-:-:S04]  /*3180*/  FADD R21, -R27, R34 ;  /* 0x000000221b157221 */ /* 0x004fc80000000100 */
[----:B------:R-:W2:Y:S01]  /*3190*/  LDG.E.CONSTANT R34, desc[UR6][R18.64] ;  /* 0x0000000612227981 */ /* 0x000ea2000c1e9900 */
[----:B------:R-:W-:Y:S01]  /*31a0*/  FADD R21, R36, |R21| ;  /* 0x4000001524157221 */ /* 0x000fe20000000000 */
[----:B------:R-:W-:-:S05]  /*31b0*/  VIADD R30, R30, 0x10 ;  /* 0x000000101e1e7836 */ /* 0x000fca0000000000 */
[----:B------:R-:W-:Y:S01]  /*31c0*/  ISETP.NE.AND P0, PT, R30, RZ, PT ;  /* 0x000000ff1e00720c */ /* 0x000fe20003f05270 */
[----:B---3--:R-:W-:-:S04]  /*31d0*/  FADD R32, -R27, R32 ;  /* 0x000000201b207221 */ /* 0x008fc80000000100 */
[----:B------:R-:W-:Y:S01]  /*31e0*/  FADD R21, R21, |R32| ;  /* 0x4000002015157221 */ /* 0x000fe20000000000 */
[----:B----4-:R-:W-:-:S04]  /*31f0*/  FADD R20, -R27, R20 ;  /* 0x000000141b147221 */ /* 0x010fc80000000100 */
[----:B------:R-:W-:Y:S01]  /*3200*/  FADD R20, R21, |R20| ;  /* 0x4000001415147221 */ /* 0x000fe20000000000 */
[----:B-----5:R-:W-:-:S04]  /*3210*/  FADD R21, -R27, R24 ;  /* 0x000000181b157221 */ /* 0x020fc80000000100 */
[----:B------:R-:W-:Y:S01]  /*3220*/  FADD R20, R20, |R21| ;  /* 0x4000001514147221 */ /* 0x000fe20000000000 */
[----:B------:R-:W-:Y:S01]  /*3230*/  FADD R21, -R27, R22 ;  /* 0x000000161b157221 */ /* 0x000fe20000000100 */
[----:B------:R-:W-:Y:S02]  /*3240*/  LEA R22, P1, R8, R29, 0x6 ;  /* 0x0000001d08167211 */ /* 0x000fe400078230ff */
[----:B------:R-:W-:Y:S01]  /*3250*/  IADD3 R29, P2, PT, R18, R35, RZ ;  /* 0x00000023121d7210 */ /* 0x000fe20007f5e0ff */
[----:B------:R-:W-:Y:S01]  /*3260*/  FADD R20, R20, |R21| ;  /* 0x4000001514147221 */ /* 0x000fe20000000000 */
[----:B------:R-:W-:-:S03]  /*3270*/  IADD3.X R21, PT, PT, R31, R14, RZ, P1, !PT ;  /* 0x0000000e1f157210 */ /* 0x000fc60000ffe4ff */
[----:B------:R-:W-:Y:S02]  /*3280*/  IMAD.X R31, R19, 0x1, R33, P2 ;  /* 0x00000001131f7824 */ /* 0x000fe400010e0621 */
[----:B--2---:R-:W-:-:S04]  /*3290*/  FADD R37, -R27, R34 ;  /* 0x000000221b257221 */ /* 0x004fc80000000100 */
[----:B------:R-:W-:Y:S01]  /*32a0*/  FADD R37, R20, |R37| ;  /* 0x4000002514257221 */ /* 0x000fe20000000000 */
[----:B------:R-:W-:Y:S06]  /*32b0*/  @P0 BRA `(.L_x_40) ;  /* 0xfffffff800a40947 */ /* 0x000fec000383ffff */
[----:B------:R-:W-:Y:S01]  /*32c0*/  MOV R18, R22 ;  /* 0x0000001600127202 */ /* 0x000fe20000000f00 */
[----:B------:R-:W-:-:S07]  /*32d0*/  IMAD.MOV.U32 R19, RZ, RZ, R21 ;  /* 0x000000ffff137224 */ /* 0x000fce00078e0015 */
.L_x_39:
[----:B------:R-:W-:-:S13]  /*32e0*/  ISETP.NE.AND P0, PT, R4, RZ, PT ;  /* 0x000000ff0400720c */ /* 0x000fda0003f05270 */
[----:B------:R-:W-:Y:S05]  /*32f0*/  @!P0 BRA `(.L_x_41) ;  /* 0x0000000400908947 */ /* 0x000fea0003800000 */
[----:B------:R-:W-:Y:S02]  /*3300*/  IADD3 R20, PT, PT, R4, -0x1, RZ ;  /* 0xffffffff04147810 */ /* 0x000fe40007ffe0ff */
[----:B------:R-:W-:Y:S02]  /*3310*/  ISETP.NE.AND P0, PT, R15, RZ, PT ;  /* 0x000000ff0f00720c */ /* 0x000fe40003f05270 */
[----:B------:R-:W-:-:S13]  /*3320*/  ISETP.GE.U32.AND P1, PT, R20, 0x7, PT ;  /* 0x000000071400780c */ /* 0x000fda0003f26070 */
[----:B------:R-:W-:Y:S05]  /*3330*/  @!P1 BRA `(.L_x_42) ;  /* 0x0000000000b09947 */ /* 0x000fea0003800000 */
[----:B------:R-:W0:Y:S01]  /*3340*/  LDCU UR4, c[0x0][0x390] ;  /* 0x00007200ff0477ac */ /* 0x000e220008000800 */
[----:B------:R1:W2:Y:S01]  /*3350*/  LDG.E.CONSTANT R34, desc[UR6][R18.64] ;  /* 0x0000000612227981 */ /* 0x0002a2000c1e9900 */
[----:B0-----:R-:W-:Y:S02]  /*3360*/  USHF.L.U32 UR8, UR4, 0x2, URZ ;  /* 0x0000000204087899 */ /* 0x001fe400080006ff */
[----:B------:R-:W-:-:S05]  /*3370*/  IMAD.U32 R20, RZ, RZ, UR4 ;  /* 0x00000004ff147e24 */ /* 0x000fca000f8e00ff */
[----:B------:R-:W-:Y:S02]  /*3380*/  SHF.L.U64.HI R29, R20, 0x2, R3 ;  /* 0x00000002141d7819 */ /* 0x000fe40000010203 */
[----:B------:R-:W-:-:S04]  /*3390*/  IADD3 R32, P1, PT, R18, UR8, RZ ;  /* 0x0000000812207c10 */ /* 0x000fc8000ff3e0ff */
[----:B------:R-:W-:Y:S02]  /*33a0*/  IADD3.X R33, PT, PT, R19, R29, RZ, P1, !PT ;  /* 0x0000001d13217210 */ /* 0x000fe40000ffe4ff */
[----:B------:R-:W-:-:S03]  /*33b0*/  IADD3 R30, P1, PT, R32, UR8, RZ ;  /* 0x00000008201e7c10 */ /* 0x000fc6000ff3e0ff */
[----:B------:R0:W3:Y:S02]  /*33c0*/  LDG.E.CONSTANT R36, desc[UR6][R32.64] ;  /* 0x0000000620247981 */ /* 0x0000e4000c1e9900 */
[----:B------:R-:W-:Y:S01]  /*33d0*/  IMAD.X R31, R33, 0x1, R29, P1 ;  /* 0x00000001211f7824 */ /* 0x000fe200008e061d */
[----:B------:R-:W-:-:S04]  /*33e0*/  IADD3 R24, P1, PT, R30, UR8, RZ ;  /* 0x000000081e187c10 */ /* 0x000fc8000ff3e0ff */
[----:B------:R-:W-:Y:S01]  /*33f0*/  IADD3.X R25, PT, PT, R31, R29, RZ, P1, !PT ;  /* 0x0000001d1f197210 */ /* 0x000fe20000ffe4ff */
[----:B------:R-:W4:Y:S01]  /*3400*/  LDG.E.CONSTANT R30, desc[UR6][R30.64] ;  /* 0x000000061e1e7981 */ /* 0x000f22000c1e9900 */
[----:B------:R-:W-:-:S03]  /*3410*/  IADD3 R22, P1, PT, R24, UR8, RZ ;  /* 0x0000000818167c10 */ /* 0x000fc6000ff3e0ff */
[----:B------:R3:W5:Y:S02]  /*3420*/  LDG.E.CONSTANT R24, desc[UR6][R24.64] ;  /* 0x0000000618187981 */ /* 0x000764000c1e9900 */
[----:B------:R-:W-:Y:S01]  /*3430*/  IMAD.X R23, R25, 0x1, R29, P1 ;  /* 0x0000000119177824 */ /* 0x000fe200008e061d */
[----:B------:R-:W-:-:S04]  /*3440*/  IADD3 R20, P1, PT, R22, UR8, RZ ;  /* 0x0000000816147c10 */ /* 0x000fc8000ff3e0ff */
[----:B------:R-:W-:Y:S01]  /*3450*/  IADD3.X R21, PT, PT, R23, R29, RZ, P1, !PT ;  /* 0x0000001d17157210 */ /* 0x000fe20000ffe4ff */
[----:B------:R-:W5:Y:S01]  /*3460*/  LDG.E.CONSTANT R22, desc[UR6][R22.64] ;  /* 0x0000000616167981 */ /* 0x000f62000c1e9900 */
[----:B-1----:R-:W-:-:S03]  /*3470*/  IADD3 R18, P1, PT, R20, UR8, RZ ;  /* 0x0000000814127c10 */ /* 0x002fc6000ff3e0ff */
[----:B------:R-:W5:Y:S02]  /*3480*/  LDG.E.CONSTANT R20, desc[UR6][R20.64] ;  /* 0x0000000614147981 */ /* 0x000f64000c1e9900 */
[----:B------:R-:W-:Y:S01]  /*3490*/  IMAD.X R19, R21, 0x1, R29, P1 ;  /* 0x0000000115137824 */ /* 0x000fe200008e061d */
[----:B0-----:R-:W-:-:S04]  /*34a0*/  IADD3 R32, P1, PT, R18, UR8, RZ ;  /* 0x0000000812207c10 */ /* 0x001fc8000ff3e0ff */
[----:B------:R-:W-:Y:S01]  /*34b0*/  IADD3.X R33, PT, PT, R19, R29, RZ, P1, !PT ;  /* 0x0000001d13217210 */ /* 0x000fe20000ffe4ff */
[----:B------:R0:W5:Y:S04]  /*34c0*/  LDG.E.CONSTANT R18, desc[UR6][R18.64] ;  /* 0x0000000612127981 */ /* 0x000168000c1e9900 */
[----:B------:R-:W5:Y:S01]  /*34d0*/  LDG.E.CONSTANT R31, desc[UR6][R32.64] ;  /* 0x00000006201f7981 */ /* 0x000f62000c1e9900 */
        /* <DEDUP_REMOVED lines=8> */
[----:B0-----:R-:W-:-:S04]  /*3560*/  FADD R19, -R27, R22 ;  /* 0x000000161b137221 */ /* 0x001fc80000000100 */
[----:B------:R-:W-:Y:S01]  /*3570*/  FADD R19, R24, |R19| ;  /* 0x4000001318137221 */ /* 0x000fe20000000000 */
[----:B------:R-:W-:-:S04]  /*3580*/  FADD R20, -R27, R20 ;  /* 0x000000141b147221 */ /* 0x000fc80000000100 */
[----:B------:R-:W-:Y:S01]  /*3590*/  FADD R19, R19, |R20| ;  /* 0x4000001413137221 */ /* 0x000fe20000000000 */
[----:B------:R-:W-:Y:S01]  /*35a0*/  FADD R20, -R27, R18 ;  /* 0x000000121b147221 */ /* 0x000fe20000000100 */
[----:B------:R-:W-:-:S03]  /*35b0*/  IADD3 R18, P1, PT, R32, UR8, RZ ;  /* 0x0000000820127c10 */ /* 0x000fc6000ff3e0ff */
[----:B------:R-:W-:Y:S01]  /*35c0*/  FADD R20, R19, |R20| ;  /* 0x4000001413147221 */ /* 0x000fe20000000000 */
[----:B------:R-:W-:Y:S01]  /*35d0*/  FADD R31, -R27, R31 ;  /* 0x0000001f1b1f7221 */ /* 0x000fe20000000100 */
[----:B------:R-:W-:-:S03]  /*35e0*/  IMAD.X R19, R33, 0x1, R29, P1 ;  /* 0x0000000121137824 */ /* 0x000fc600008e061d */
[----:B------:R-:W-:-:S07]  /*35f0*/  FADD R37, R20, |R31| ;  /* 0x4000001f14257221 */ /* 0x000fce0000000000 */
.L_x_42:
[----:B------:R-:W-:Y:S05]  /*3600*/  @!P0 BRA `(.L_x_41) ;  /* 0x0000000000cc8947 */ /* 0x000fea0003800000 */
[----:B------:R-:W-:Y:S02]  /*3610*/  IADD3 R20, PT, PT, R15, -0x1, RZ ;  /* 0xffffffff0f147810 */ /* 0x000fe40007ffe0ff */
[----:B------:R-:W-:Y:S02]  /*3620*/  ISETP.NE.AND P0, PT, R16, RZ, PT ;  /* 0x000000ff1000720c */ /* 0x000fe40003f05270 */
[----:B------:R-:W-:-:S13]  /*3630*/  ISETP.GE.U32.AND P1, PT, R20, 0x3, PT ;  /* 0x000000031400780c */ /* 0x000fda0003f26070 */
[----:B------:R-:W-:Y:S05]  /*3640*/  @!P1 BRA `(.L_x_43) ;  /* 0x0000000000689947 */ /* 0x000fea0003800000 */
[----:B------:R-:W0:Y:S01]  /*3650*/  LDCU UR4, c[0x0][0x390] ;  /* 0x00007200ff0477ac */ /* 0x000e220008000800 */
[----:B------:R-:W-:Y:S01]  /*3660*/  IMAD.MOV.U32 R22, RZ, RZ, R18 ;  /* 0x000000ffff167224 */ /* 0x000fe200078e0012 */
[----:B------:R-:W-:-:S05]  /*3670*/  MOV R23, R19 ;  /* 0x0000001300177202 */ /* 0x000fca0000000f00 */
[----:B------:R-:W2:Y:S01]  /*3680*/  LDG.E.CONSTANT R22, desc[UR6][R22.64] ;  /* 0x0000000616167981 */ /* 0x000ea2000c1e9900 */
[----:B0-----:R-:W-:Y:S02]  /*3690*/  USHF.L.U32 UR8, UR4, 0x2, URZ ;  /* 0x0000000204087899 */ /* 0x001fe400080006ff */
[----:B------:R-:W-:-:S05]  /*36a0*/  IMAD.U32 R20, RZ, RZ, UR4 ;  /* 0x00000004ff147e24 */ /* 0x000fca000f8e00ff */
[----:B------:R-:W-:Y:S02]  /*36b0*/  SHF.L.U64.HI R29, R20, 0x2, R3 ;  /* 0x00000002141d7819 */ /* 0x000fe40000010203 */
[----:B------:R-:W-:-:S04]  /*36c0*/  IADD3 R20, P1, PT, R18, UR8, RZ ;  /* 0x0000000812147c10 */ /* 0x000fc8000ff3e0ff */
[----:B------:R-:W-:Y:S02]  /*36d0*/  IADD3.X R21, PT, PT, R19, R29, RZ, P1, !PT ;  /* 0x0000001d13157210 */ /* 0x000fe40000ffe4ff */
[----:B------:R-:W-:-:S03]  /*36e0*/  IADD3 R18, P1, PT, R20, UR8, RZ ;  /* 0x0000000814127c10 */ /* 0x000fc6000ff3e0ff */
[----:B------:R-:W3:Y:S02]  /*36f0*/  LDG.E.CONSTANT R20, desc[UR6][R20.64] ;  /* 0x0000000614147981 */ /* 0x000ee4000c1e9900 */
[----:B------:R-:W-:Y:S01]  /*3700*/  IMAD.X R19, R21, 0x1, R29, P1 ;  /* 0x0000000115137824 */ /* 0x000fe200008e061d */
[----:B------:R-:W-:-:S04]  /*3710*/  IADD3 R24, P1, PT, R18, UR8, RZ ;  /* 0x0000000812187c10 */ /* 0x000fc8000ff3e0ff */
[----:B------:R-:W-:Y:S01]  /*3720*/  IADD3.X R25, PT, PT, R19, R29, RZ, P1, !PT ;  /* 0x0000001d13197210 */ /* 0x000fe20000ffe4ff */
[----:B------:R-:W4:Y:S04]  /*3730*/  LDG.E.CONSTANT R18, desc[UR6][R18.64] ;  /* 0x0000000612127981 */ /* 0x000f28000c1e9900 */
[----:B------:R-:W5:Y:S01]  /*3740*/  LDG.E.CONSTANT R32, desc[UR6][R24.64] ;  /* 0x0000000618207981 */ /* 0x000f62000c1e9900 */
[----:B--2---:R-:W-:-:S04]  /*3750*/  FADD R30, -R27, R22 ;  /* 0x000000161b1e7221 */ /* 0x004fc80000000100 */
[----:B------:R-:W-:Y:S01]  /*3760*/  FADD R30, R37, |R30| ;  /* 0x4000001e251e7221 */ /* 0x000fe20000000000 */
[----:B---3--:R-:W-:-:S04]  /*3770*/  FADD R31, -R27, R20 ;  /* 0x000000141b1f7221 */ /* 0x008fc80000000100 */
[----:B------:R-:W-:Y:S01]  /*3780*/  FADD R30, R30, |R31| ;  /* 0x4000001f1e1e7221 */ /* 0x000fe20000000000 */
[----:B----4-:R-:W-:Y:S01]  /*3790*/  FADD R23, -R27, R18 ;  /* 0x000000121b177221 */ /* 0x010fe20000000100 */
[----:B------:R-:W-:-:S03]  /*37a0*/  IADD3 R18, P1, PT, R24, UR8, RZ ;  /* 0x0000000818127c10 */ /* 0x000fc6000ff3e0ff */
[----:B------:R-:W-:Y:S01]  /*37b0*/  FADD R23, R30, |R23| ;  /* 0x400000171e177221 */ /* 0x000fe20000000000 */
[----:B-----5:R-:W-:Y:S01]  /*37c0*/  FADD R32, -R27, R32 ;  /* 0x000000201b207221 */ /* 0x020fe20000000100 */
[----:B------:R-:W-:-:S03]  /*37d0*/  IMAD.X R19, R25, 0x1, R29, P1 ;  /* 0x0000000119137824 */ /* 0x000fc600008e061d */
[----:B------:R-:W-:-:S07]  /*37e0*/  FADD R37, R23, |R32| ;  /* 0x4000002017257221 */ /* 0x000fce0000000000 */
.L_x_43:
[----:B------:R-:W-:Y:S05]  /*37f0*/  @!P0 BRA `(.L_x_41) ;  /* 0x0000000000508947 */ /* 0x000fea0003800000 */
[----:B------:R-:W2:Y:S01]  /*3800*/  LDG.E.CONSTANT R20, desc[UR6][R18.64] ;  /* 0x0000000612147981 */ /* 0x000ea2000c1e9900 */
[----:B------:R-:W-:Y:S01]  /*3810*/  ISETP.NE.AND P0, PT, R16, 0x1, PT ;  /* 0x000000011000780c */ /* 0x000fe20003f05270 */
[----:B--2---:R-:W-:-:S04]  /*3820*/  FADD R20, -R27, R20 ;  /* 0x000000141b147221 */ /* 0x004fc80000000100 */
[----:B------:R-:W-:-:S08]  /*3830*/  FADD R37, R37, |R20| ;  /* 0x4000001425257221 */ /* 0x000fd00000000000 */
[----:B------:R-:W-:Y:S05]  /*3840*/  @!P0 BRA `(.L_x_41) ;  /* 0x00000000003c8947 */ /* 0x000fea0003800000 */
[----:B------:R-:W0:Y:S01]  /*3850*/  LDCU UR4, c[0x0][0x390] ;  /* 0x00007200ff0477ac */ /* 0x000e220008000800 */
[----:B------:R-:W-:Y:S01]  /*3860*/  ISETP.NE.AND P0, PT, R16, 0x2, PT ;  /* 0x000000021000780c */ /* 0x000fe20003f05270 */
[----:B0-----:R-:W-:Y:S02]  /*3870*/  USHF.L.U32 UR8, UR4, 0x2, URZ ;  /* 0x0000000204087899 */ /* 0x001fe400080006ff */
[----:B------:R-:W-:-:S04]  /*3880*/  MOV R22, UR4 ;  /* 0x0000000400167c02 */ /* 0x000fc80008000f00 */
[----:B------:R-:W-:Y:S02]  /*3890*/  SHF.L.U64.HI R22, R22, 0x2, R3 ;  /* 0x0000000216167819 */ /* 0x000fe40000010203 */
[----:B------:R-:W-:-:S05]  /*38a0*/  IADD3 R20, P1, PT, R18, UR8, RZ ;  /* 0x0000000812147c10 */ /* 0x000fca000ff3e0ff */
[----:B------:R-:W-:Y:S01]  /*38b0*/  IMAD.X R21, R19, 0x1, R22, P1 ;  /* 0x0000000113157824 */ /* 0x000fe200008e0616 */
[----:B------:R-:W-:-:S04]  /*38c0*/  @P0 IADD3 R18, P1, PT, R20, UR8, RZ ;  /* 0x0000000814120c10 */ /* 0x000fc8000ff3e0ff */
[----:B------:R-:W-:Y:S01]  /*38d0*/  @P0 IADD3.X R19, PT, PT, R21, R22, RZ, P1, !PT ;  /* 0x0000001615130210 */ /* 0x000fe20000ffe4ff */
[----:B------:R-:W2:Y:S04]  /*38e0*/  LDG.E.CONSTANT R20, desc[UR6][R20.64] ;  /* 0x0000000614147981 */ /* 0x000ea8000c1e9900 */
[----:B------:R-:W3:Y:S01]  /*38f0*/  @P0 LDG.E.CONSTANT R18, desc[UR6][R18.64] ;  /* 0x0000000612120981 */ /* 0x000ee2000c1e9900 */
[----:B--2---:R-:W-:-:S04]  /*3900*/  FADD R22, -R27, R20 ;  /* 0x000000141b167221 */ /* 0x004fc80000000100 */
[----:B------:R-:W-:Y:S01]  /*3910*/  FADD R37, R37, |R22| ;  /* 0x4000001625257221 */ /* 0x000fe20000000000 */
[----:B---3--:R-:W-:-:S04]  /*3920*/  @P0 FADD R22, -R27, R18 ;  /* 0x000000121b160221 */ /* 0x008fc80000000100 */
[----:B------:R-:W-:-:S07]  /*3930*/  @P0 FADD R37, R37, |R22| ;  /* 0x4000001625250221 */ /* 0x000fce0000000000 */
.L_x_41:
[----:B------:R-:W-:Y:S01]  /*3940*/  FMUL R37, R37, R2 ;  /* 0x0000000225257220 */ /* 0x000fe20000400000 */
[----:B------:R-:W-:Y:S01]  /*3950*/  BSSY.RECONVERGENT B0, `(.L_x_44) ;  /* 0x0000014000007945 */ /* 0x000fe20003800200 */
[----:B------:R-:W-:Y:S02]  /*3960*/  IMAD.MOV.U32 R19, RZ, RZ, RZ ;  /* 0x000000ffff137224 */ /* 0x000fe400078e00ff */
[----:B------:R-:W-:-:S05]  /*3970*/  FMUL R37, R37, 0.014999999664723873138 ;  /* 0x3c75c28f25257820 */ /* 0x000fca0000400000 */
[----:B------:R-:W-:-:S13]  /*3980*/  FSETP.NEU.AND P0, PT, R37, RZ, PT ;  /* 0x000000ff2500720b */ /* 0x000fda0003f0d000 */
[----:B------:R-:W-:Y:S05]  /*3990*/  @!P0 BRA `(.L_x_45) ;  /* 0x00000000003c8947 */ /* 0x000fea0003800000 */
[----:B------:R-:W0:Y:S01]  /*39a0*/  MUFU.RCP R19, R37 ;  /* 0x0000002500137308 */ /* 0x000e220000001000 */
[----:B------:R-:W-:Y:S01]  /*39b0*/  FADD R18, R28, -R27 ;  /* 0x8000001b1c127221 */ /* 0x000fe20000000000 */
[----:B------:R-:W-:Y:S06]  /*39c0*/  BSSY.RECONVERGENT B1, `(.L_x_45) ;  /* 0x000000c000017945 */ /* 0x000fec0003800200 */
[----:B------:R-:W1:Y:S01]  /*39d0*/  FCHK P0, R18, R37 ;  /* 0x0000002512007302 */ /* 0x000e620000000000 */
[----:B0-----:R-:W-:-:S04]  /*39e0*/  FFMA R20, -R37, R19, 1 ;  /* 0x3f80000025147423 */ /* 0x001fc80000000113 */
[----:B------:R-:W-:-:S04]  /*39f0*/  FFMA R19, R19, R20, R19 ;  /* 0x0000001413137223 */ /* 0x000fc80000000013 */
[----:B------:R-:W-:-:S04]  /*3a00*/  FFMA R20, R18, R19, RZ ;  /* 0x0000001312147223 */ /* 0x000fc800000000ff */
[----:B------:R-:W-:-:S04]  /*3a10*/  FFMA R21, -R37, R20, R18 ;  /* 0x0000001425157223 */ /* 0x000fc80000000112 */
[----:B------:R-:W-:Y:S01]  /*3a20*/  FFMA R19, R19, R21, R20 ;  /* 0x0000001513137223 */ /* 0x000fe20000000014 */
[----:B-1----:R-:W-:Y:S06]  /*3a30*/  @!P0 BRA `(.L_x_46) ;  /* 0x0000000000108947 */ /* 0x002fec0003800000 */
[----:B------:R-:W-:Y:S02]  /*3a40*/  MOV R19, R37 ;  /* 0x0000002500137202 */ /* 0x000fe40000000f00 */
[----:B------:R-:W-:-:S07]  /*3a50*/  MOV R22, 0x3a70 ;  /* 0x00003a7000167802 */ /* 0x000fce0000000f00 */
[----:B------:R-:W-:Y:S05]  /*3a60*/  CALL.REL.NOINC `($__internal_1_$__cuda_sm3x_div_rn_noftz_f32_slowpath) ;  /* 0x00000004001c7944 */ /* 0x000fea0003c00000 */
[----:B------:R-:W-:-:S07]  /*3a70*/  IMAD.MOV.U32 R19, RZ, RZ, R20 ;  /* 0x000000ffff137224 */ /* 0x000fce00078e0014 */
.L_x_46:
[----:B------:R-:W-:Y:S05]  /*3a80*/  BSYNC.RECONVERGENT B1 ;  /* 0x0000000000017941 */ /* 0x000fea0003800200 */
.L_x_45:
[----:B------:R-:W-:Y:S05]  /*3a90*/  BSYNC.RECONVERGENT B0 ;  /* 0x0000000000007941 */ /* 0x000fea0003800200 */
.L_x_44:
[----:B------:R-:W0:Y:S01]  /*3aa0*/  LDCU.64 UR8, c[0x0][0x390] ;  /* 0x00007200ff0877ac */ /* 0x000e220008000a00 */
[----:B------:R-:W-:Y:S01]  /*3ab0*/  IADD3 R0, PT, PT, R0, 0x1, RZ ;  /* 0x0000000100007810 */ /* 0x000fe20007ffe0ff */
[----:B------:R1:W-:Y:S03]  /*3ac0*/  STG.E desc[UR6][R10.64], R19 ;  /* 0x000000130a007986 */ /* 0x0003e6000c101906 */
[----:B0-----:R-:W-:Y:S01]  /*3ad0*/  ISETP.GE.AND P0, PT, R0, UR9, PT ;  /* 0x0000000900007c0c */ /* 0x001fe2000bf06270 */
[----:B------:R-:W-:Y:S02]  /*3ae0*/  USHF.L.U32 UR4, UR8, 0x2, URZ ;  /* 0x0000000208047899 */ /* 0x000fe400080006ff */
[----:B------:R-:W-:-:S05]  /*3af0*/  IMAD.U32 R18, RZ, RZ, UR8 ;  /* 0x00000008ff127e24 */ /* 0x000fca000f8e00ff */
[----:B------:R-:W-:Y:S02]  /*3b00*/  SHF.L.U64.HI R18, R18, 0x2, R3 ;  /* 0x0000000212127819 */ /* 0x000fe40000010203 */
[----:B------:R-:W-:Y:S02]  /*3b10*/  IADD3 R6, P2, PT, R6, UR4, RZ ;  /* 0x0000000406067c10 */ /* 0x000fe4000ff5e0ff */
[----:B------:R-:W-:Y:S02]  /*3b20*/  IADD3 R12, P1, PT, R12, UR4, RZ ;  /* 0x000000040c0c7c10 */ /* 0x000fe4000ff3e0ff */
[----:B-1----:R-:W-:Y:S01]  /*3b30*/  IADD3 R10, P3, PT, R10, UR4, RZ ;  /* 0x000000040a0a7c10 */ /* 0x002fe2000ff7e0ff */
[----:B------:R-:W-:Y:S01]  /*3b40*/  IMAD.X R7, R7, 0x1, R18, P2 ;  /* 0x0000000107077824 */ /* 0x000fe200010e0612 */
[-C--:B------:R-:W-:Y:S02]  /*3b50*/  IADD3.X R13, PT, PT, R13, R18.reuse, RZ, P1, !PT ;  /* 0x000000120d0d7210 */ /* 0x080fe40000ffe4ff */
[----:B------:R-:W-:Y:S01]  /*3b60*/  IADD3.X R11, PT, PT, R11, R18, RZ, P3, !PT ;  /* 0x000000120b0b7210 */ /* 0x000fe20001ffe4ff */
[----:B------:R-:W-:Y:S08]  /*3b70*/  @!P0 BRA `(.L_x_47) ;  /* 0xfffffff0002c8947 */ /* 0x000ff0000383ffff */
[----:B------:R-:W-:Y:S05]  /*3b80*/  EXIT ;  /* 0x000000000000794d */ /* 0x000fea0003800000 */
        .weak           $__internal_0_$__cuda_sm20_rcp_rn_f32_slowpath
        .type           $__internal_0_$__cuda_sm20_rcp_rn_f32_slowpath,@function
        .size           $__internal_0_$__cuda_sm20_rcp_rn_f32_slowpath,($__internal_1_$__cuda_sm3x_div_rn_noftz_f32_slowpath - $__internal_0_$__cuda_sm20_rcp_rn_f32_slowpath)
$__internal_0_$__cuda_sm20_rcp_rn_f32_slowpath:
[----:B------:R-:W-:-:S05]  /*3b90*/  IMAD.SHL.U32 R3, R2, 0x2, RZ ;  /* 0x0000000202037824 */ /* 0x000fca00078e00ff */
[----:B------:R-:W-:-:S04]  /*3ba0*/  SHF.R.U32.HI R3, RZ, 0x18, R3 ;  /* 0x00000018ff037819 */ /* 0x000fc80000011603 */
[----:B------:R-:W-:-:S13]  /*3bb0*/  ISETP.NE.U32.AND P0, PT, R3, RZ, PT ;  /* 0x000000ff0300720c */ /* 0x000fda0003f05070 */
[----:B------:R-:W-:Y:S05]  /*3bc0*/  @P0 BRA `(.L_x_48) ;  /* 0x00000000002c0947 */ /* 0x000fea0003800000 */
[----:B------:R-:W-:-:S04]  /*3bd0*/  SHF.L.U32 R3, R2, 0x1, RZ ;  /* 0x0000000102037819 */ /* 0x000fc800000006ff */
[----:B------:R-:W-:-:S13]  /*3be0*/  ISETP.NE.AND P0, PT, R3, RZ, PT ;  /* 0x000000ff0300720c */ /* 0x000fda0003f05270 */
[----:B------:R2:W3:Y:S01]  /*3bf0*/  @!P0 MUFU.RCP R3, R2 ;  /* 0x0000000200038308 */ /* 0x0004e20000001000 */
[----:B------:R-:W-:Y:S05]  /*3c00*/  @!P0 BRA `(.L_x_49) ;  /* 0x0000000000a48947 */ /* 0x000fea0003800000 */
[----:B------:R-:W-:-:S04]  /*3c10*/  FFMA R6, R2, 1.84467440737095516160e+19, RZ ;  /* 0x5f80000002067823 */ /* 0x000fc800000000ff */
[----:B---3--:R-:W2:Y:S02]  /*3c20*/  MUFU.RCP R3, R6 ;  /* 0x0000000600037308 */ /* 0x008ea40000001000 */
[----:B--2---:R-:W-:-:S04]  /*3c30*/  FFMA R2, R6, R3, -1 ;  /* 0xbf80000006027423 */ /* 0x004fc80000000003 */
[----:B------:R-:W-:-:S04]  /*3c40*/  FADD.FTZ R2, -R2, -RZ ;  /* 0x800000ff02027221 */ /* 0x000fc80000010100 */
[----:B------:R-:W-:-:S04]  /*3c50*/  FFMA R2, R3, R2, R3 ;  /* 0x0000000203027223 */ /* 0x000fc80000000003 */
[----:B------:R-:W-:Y:S01]  /*3c60*/  FFMA R3, R2, 1.84467440737095516160e+19, RZ ;  /* 0x5f80000002037823 */ /* 0x000fe200000000ff */
[----:B------:R-:W-:Y:S06]  /*3c70*/  BRA `(.L_x_49) ;  /* 0x0000000000887947 */ /* 0x000fec0003800000 */
.L_x_48:
[----:B------:R-:W-:-:S05]  /*3c80*/  VIADD R6, R3, 0xffffff03 ;  /* 0xffffff0303067836 */ /* 0x000fca0000000000 */
[----:B------:R-:W-:-:S13]  /*3c90*/  ISETP.GT.U32.AND P0, PT, R6, 0x1, PT ;  /* 0x000000010600780c */ /* 0x000fda0003f04070 */
[----:B------:R-:W-:Y:S05]  /*3ca0*/  @P0 BRA `(.L_x_50) ;  /* 0x0000000000780947 */ /* 0x000fea0003800000 */
[----:B------:R-:W-:Y:S01]  /*3cb0*/  LOP3.LUT R7, R2, 0x7fffff, RZ, 0xc0, !PT ;  /* 0x007fffff02077812 */ /* 0x000fe200078ec0ff */
[----:B------:R-:W-:-:S03]  /*3cc0*/  HFMA2 R17, -RZ, RZ, 0, 1.78813934326171875e-07 ;  /* 0x00000003ff117431 */ /* 0x000fc600000001ff */
[----:B------:R-:W-:-:S04]  /*3cd0*/  LOP3.LUT R7, R7, 0x3f800000, RZ, 0xfc, !PT ;  /* 0x3f80000007077812 */ /* 0x000fc800078efcff */
[----:B------:R-:W0:Y:S01]  /*3ce0*/  MUFU.RCP R8, R7 ;  /* 0x0000000700087308 */ /* 0x000e220000001000 */
[----:B------:R-:W-:Y:S01]  /*3cf0*/  SHF.L.U32 R16, R17, R6, RZ ;  /* 0x0000000611107219 */ /* 0x000fe200000006ff */
[----:B0-----:R-:W-:-:S04]  /*3d00*/  FFMA R9, R7, R8, -1 ;  /* 0xbf80000007097423 */ /* 0x001fc80000000008 */
[----:B------:R-:W-:-:S04]  /*3d10*/  FADD.FTZ R9, -R9, -RZ ;  /* 0x800000ff09097221 */ /* 0x000fc80000010100 */
[CCC-:B------:R-:W-:Y:S01]  /*3d20*/  FFMA.RM R14, R8.reuse, R9.reuse, R8.reuse ;  /* 0x00000009080e7223 */ /* 0x1c0fe20000004008 */
[----:B------:R-:W-:-:S04]  /*3d30*/  FFMA.RP R9, R8, R9, R8 ;  /* 0x0000000908097223 */ /* 0x000fc80000008008 */
[C---:B------:R-:W-:Y:S02]  /*3d40*/  LOP3.LUT R8, R14.reuse, 0x7fffff, RZ, 0xc0, !PT ;  /* 0x007fffff0e087812 */ /* 0x040fe400078ec0ff */
[----:B------:R-:W-:Y:S02]  /*3d50*/  FSETP.NEU.FTZ.AND P0, PT, R14, R9, PT ;  /* 0x000000090e00720b */ /* 0x000fe40003f1d000 */
[----:B------:R-:W-:Y:S02]  /*3d60*/  LOP3.LUT R9, R8, 0x800000, RZ, 0xfc, !PT ;  /* 0x0080000008097812 */ /* 0x000fe400078efcff */
[----:B------:R-:W-:Y:S02]  /*3d70*/  SEL R8, RZ, 0xffffffff, !P0 ;  /* 0xffffffffff087807 */ /* 0x000fe40004000000 */
[----:B------:R-:W-:-:S03]  /*3d80*/  LOP3.LUT R7, R16, R9, RZ, 0xc0, !PT ;  /* 0x0000000910077212 */ /* 0x000fc600078ec0ff */
[----:B------:R-:W-:Y:S01]  /*3d90*/  IMAD.MOV R8, RZ, RZ, -R8 ;  /* 0x000000ffff087224 */ /* 0x000fe200078e0a08 */
[----:B------:R-:W-:-:S04]  /*3da0*/  SHF.R.U32.HI R7, RZ, R6, R7 ;  /* 0x00000006ff077219 */ /* 0x000fc80000011607 */
[----:B------:R-:W-:Y:S02]  /*3db0*/  LOP3.LUT P1, RZ, R8, R6, R9, 0xf8, !PT ;  /* 0x0000000608ff7212 */ /* 0x000fe4000782f809 */
[C---:B------:R-:W-:Y:S02]  /*3dc0*/  LOP3.LUT P0, RZ, R7.reuse, 0x1, RZ, 0xc0, !PT ;  /* 0x0000000107ff7812 */ /* 0x040fe4000780c0ff */
[----:B------:R-:W-:-:S04]  /*3dd0*/  LOP3.LUT P2, RZ, R7, 0x2, RZ, 0xc0, !PT ;  /* 0x0000000207ff7812 */ /* 0x000fc8000784c0ff */
[----:B------:R-:W-:Y:S02]  /*3de0*/  PLOP3.LUT P0, PT, P0, P1, P2, 0xe0, 0x0 ;  /* 0x000000000000781c */ /* 0x000fe40000703c20 */
[----:B------:R-:W-:Y:S02]  /*3df0*/  LOP3.LUT P1, RZ, R2, 0x7fffff, RZ, 0xc0, !PT ;  /* 0x007fffff02ff7812 */ /* 0x000fe4000782c0ff */
[----:B------:R-:W-:-:S04]  /*3e00*/  SEL R6, RZ, 0x1, !P0 ;  /* 0x00000001ff067807 */ /* 0x000fc80004000000 */
[----:B------:R-:W-:-:S04]  /*3e10*/  IADD3 R6, PT, PT, -R6, RZ, RZ ;  /* 0x000000ff06067210 */ /* 0x000fc80007ffe1ff */
[----:B------:R-:W-:Y:S01]  /*3e20*/  ISETP.GE.AND P0, PT, R6, RZ, PT ;  /* 0x000000ff0600720c */ /* 0x000fe20003f06270 */
[----:B------:R-:W-:-:S05]  /*3e30*/  VIADD R6, R3, 0xffffff04 ;  /* 0xffffff0403067836 */ /* 0x000fca0000000000 */
[----:B------:R-:W-:-:S07]  /*3e40*/  SHF.R.U32.HI R3, RZ, R6, R9 ;  /* 0x00000006ff037219 */ /* 0x000fce0000011609 */
[----:B------:R-:W-:-:S05]  /*3e50*/  @!P0 IADD3 R3, PT, PT, R3, 0x1, RZ ;  /* 0x0000000103038810 */ /* 0x000fca0007ffe0ff */
[----:B------:R-:W-:-:S05]  /*3e60*/  @!P1 IMAD.SHL.U32 R3, R3, 0x2, RZ ;  /* 0x0000000203039824 */ /* 0x000fca00078e00ff */
[----:B------:R-:W-:Y:S01]  /*3e70*/  LOP3.LUT R3, R3, 0x80000000, R2, 0xf8, !PT ;  /* 0x8000000003037812 */ /* 0x000fe200078ef802 */
[----:B------:R-:W-:Y:S06]  /*3e80*/  BRA `(.L_x_49) ;  /* 0x0000000000047947 */ /* 0x000fec0003800000 */
.L_x_50:
[----:B------:R0:W1:Y:S02]  /*3e90*/  MUFU.RCP R3, R2 ;  /* 0x0000000200037308 */ /* 0x0000640000001000 */
.L_x_49:
[----:B-1-3--:R-:W-:Y:S01]  /*3ea0*/  MOV R6, R3 ;  /* 0x0000000300067202 */ /* 0x00afe20000000f00 */
[----:B0-2---:R-:W-:Y:S01]  /*3eb0*/  IMAD.MOV.U32 R2, RZ, RZ, R4 ;  /* 0x000000ffff027224 */ /* 0x005fe200078e0004 */
[----:B------:R-:W-:-:S04]  /*3ec0*/  MOV R3, 0x0 ;  /* 0x0000000000037802 */ /* 0x000fc80000000f00 */
[----:B------:R-:W-:Y:S05]  /*3ed0*/  RET.REL.NODEC R2 `(cci_many_series_one_param_f32) ;  /* 0xffffffc002487950 */ /* 0x000fea0003c3ffff */
        .weak           $__internal_1_$__cuda_sm3x_div_rn_noftz_f32_slowpath
        .type           $__internal_1_$__cuda_sm3x_div_rn_noftz_f32_slowpath,@function
        .size           $__internal_1_$__cuda_sm3x_div_rn_noftz_f32_slowpath,(.L_x_101 - $__internal_1_$__cuda_sm3x_div_rn_noftz_f32_slowpath)
$__internal_1_$__cuda_sm3x_div_rn_noftz_f32_slowpath:
[----:B------:R-:W-:Y:S01]  /*3ee0*/  SHF.R.U32.HI R21, RZ, 0x17, R19 ;  /* 0x00000017ff157819 */ /* 0x000fe20000011613 */
[----:B------:R-:W-:Y:S01]  /*3ef0*/  BSSY.RECONVERGENT B2, `(.L_x_51) ;  /* 0x0000064000027945 */ /* 0x000fe20003800200 */
[----:B------:R-:W-:Y:S02]  /*3f00*/  SHF.R.U32.HI R24, RZ, 0x17, R18 ;  /* 0x00000017ff187819 */ /* 0x000fe40000011612 */
[----:B------:R-:W-:Y:S02]  /*3f10*/  LOP3.LUT R21, R21, 0xff, RZ, 0xc0, !PT ;  /* 0x000000ff15157812 */ /* 0x000fe400078ec0ff */
[----:B------:R-:W-:-:S03]  /*3f20*/  LOP3.LUT R24, R24, 0xff, RZ, 0xc0, !PT ;  /* 0x000000ff18187812 */ /* 0x000fc600078ec0ff */
[----:B------:R-:W-:Y:S01]  /*3f30*/  VIADD R23, R21, 0xffffffff ;  /* 0xffffffff15177836 */ /* 0x000fe20000000000 */
[----:B------:R-:W-:-:S04]  /*3f40*/  IADD3 R20, PT, PT, R24, -0x1, RZ ;  /* 0xffffffff18147810 */ /* 0x000fc80007ffe0ff */
[----:B------:R-:W-:-:S04]  /*3f50*/  ISETP.GT.U32.AND P0, PT, R23, 0xfd, PT ;  /* 0x000000fd1700780c */ /* 0x000fc80003f04070 */
[----:B------:R-:W-:-:S13]  /*3f60*/  ISETP.GT.U32.OR P0, PT, R20, 0xfd, P0 ;  /* 0x000000fd1400780c */ /* 0x000fda0000704470 */
[----:B------:R-:W-:Y:S01]  /*3f70*/  @!P0 IMAD.MOV.U32 R20, RZ, RZ, RZ ;  /* 0x000000ffff148224 */ /* 0x000fe200078e00ff */
[----:B------:R-:W-:Y:S06]  /*3f80*/  @!P0 BRA `(.L_x_52) ;  /* 0x0000000000648947 */ /* 0x000fec0003800000 */
[----:B------:R-:W-:Y:S02]  /*3f90*/  FSETP.GTU.FTZ.AND P0, PT, |R18|, +INF , PT ;  /* 0x7f8000001200780b */ /* 0x000fe40003f1c200 */
[----:B------:R-:W-:-:S04]  /*3fa0*/  FSETP.GTU.FTZ.AND P1, PT, |R19|, +INF , PT ;  /* 0x7f8000001300780b */ /* 0x000fc80003f3c200 */
[----:B------:R-:W-:-:S13]  /*3fb0*/  PLOP3.LUT P0, PT, P0, P1, PT, 0xf8, 0x8f ;  /* 0x00000000008f781c */ /* 0x000fda0000703f70 */
[----:B------:R-:W-:Y:S05]  /*3fc0*/  @P0 BRA `(.L_x_53) ;  /* 0x0000000400540947 */ /* 0x000fea0003800000 */
[----:B------:R-:W-:-:S13]  /*3fd0*/  LOP3.LUT P0, RZ, R19, 0x7fffffff, R18, 0xc8, !PT ;  /* 0x7fffffff13ff7812 */ /* 0x000fda000780c812 */
[----:B------:R-:W-:Y:S05]  /*3fe0*/  @!P0 BRA `(.L_x_54) ;  /* 0x0000000400448947 */ /* 0x000fea0003800000 */
[C---:B------:R-:W-:Y:S02]  /*3ff0*/  FSETP.NEU.FTZ.AND P1, PT, |R18|.reuse, +INF , PT ;  /* 0x7f8000001200780b */ /* 0x040fe40003f3d200 */
[----:B------:R-:W-:Y:S02]  /*4000*/  FSETP.NEU.FTZ.AND P2, PT, |R19|, +INF , PT ;  /* 0x7f8000001300780b */ /* 0x000fe40003f5d200 */
[----:B------:R-:W-:-:S11]  /*4010*/  FSETP.NEU.FTZ.AND P0, PT, |R18|, +INF , PT ;  /* 0x7f8000001200780b */ /* 0x000fd60003f1d200 */
[----:B------:R-:W-:Y:S05]  /*4020*/  @!P2 BRA !P1, `(.L_x_54) ;  /* 0x000000040034a947 */ /* 0x000fea0004800000 */
[----:B------:R-:W-:-:S04]  /*4030*/  LOP3.LUT P1, RZ, R18, 0x7fffffff, RZ, 0xc0, !PT ;  /* 0x7fffffff12ff7812 */ /* 0x000fc8000782c0ff */
[----:B------:R-:W-:-:S13]  /*4040*/  PLOP3.LUT P1, PT, P2, P1, PT, 0x2f, 0xf2 ;  /* 0x0000000000f2781c */ /* 0x000fda0001722577 */
[----:B------:R-:W-:Y:S05]  /*4050*/  @P1 BRA `(.L_x_55) ;  /* 0x0000000400201947 */ /* 0x000fea0003800000 */
[----:B------:R-:W-:-:S04]  /*4060*/  LOP3.LUT P1, RZ, R19, 0x7fffffff, RZ, 0xc0, !PT ;  /* 0x7fffffff13ff7812 */ /* 0x000fc8000782c0ff */
[----:B------:R-:W-:-:S13]  /*4070*/  PLOP3.LUT P0, PT, P0, P1, PT, 0x2f, 0xf2 ;  /* 0x0000000000f2781c */ /* 0x000fda0000702577 */
[----:B------:R-:W-:Y:S05]  /*4080*/  @P0 BRA `(.L_x_56) ;  /* 0x0000000400080947 */ /* 0x000fea0003800000 */
[----:B------:R-:W-:-:S04]  /*4090*/  IADD3 R20, PT, PT, R24, -0x1, RZ ;  /* 0xffffffff18147810 */ /* 0x000fc80007ffe0ff */
[----:B------:R-:W-:Y:S01]  /*40a0*/  ISETP.GE.AND P0, PT, R20, RZ, PT ;  /* 0x000000ff1400720c */ /* 0x000fe20003f06270 */
[----:B------:R-:W-:-:S05]  /*40b0*/  VIADD R20, R21, 0xffffffff ;  /* 0xffffffff15147836 */ /* 0x000fca0000000000 */
[----:B------:R-:W-:-:S07]  /*40c0*/  ISETP.GE.AND P1, PT, R20, RZ, PT ;  /* 0x000000ff1400720c */ /* 0x000fce0003f26270 */
[----:B------:R-:W-:Y:S01]  /*40d0*/  @P0 MOV R20, RZ ;  /* 0x000000ff00140202 */ /* 0x000fe20000000f00 */
[----:B------:R-:W-:Y:S02]  /*40e0*/  @!P0 IMAD.MOV.U32 R20, RZ, RZ, -0x40 ;  /* 0xffffffc0ff148424 */ /* 0x000fe400078e00ff */
[----:B------:R-:W-:-:S03]  /*40f0*/  @!P0 FFMA R18, R18, 1.84467440737095516160e+19, RZ ;  /* 0x5f80000012128823 */ /* 0x000fc600000000ff */
[----:B------:R-:W-:Y:S01]  /*4100*/  @!P1 FFMA R19, R19, 1.84467440737095516160e+19, RZ ;  /* 0x5f80000013139823 */ /* 0x000fe200000000ff */
[----:B------:R-:W-:-:S07]  /*4110*/  @!P1 IADD3 R20, PT, PT, R20, 0x40, RZ ;  /* 0x0000004014149810 */ /* 0x000fce0007ffe0ff */
.L_x_52:
[----:B------:R-:W-:Y:S01]  /*4120*/  LEA R28, R21, 0xc0800000, 0x17 ;  /* 0xc0800000151c7811 */ /* 0x000fe200078eb8ff */
[----:B------:R-:W-:Y:S01]  /*4130*/  BSSY.RECONVERGENT B3, `(.L_x_57) ;  /* 0x0000036000037945 */ /* 0x000fe20003800200 */
[----:B------:R-:W-:-:S03]  /*4140*/  IADD3 R24, PT, PT, R24, -0x7f, RZ ;  /* 0xffffff8118187810 */ /* 0x000fc60007ffe0ff */
[----:B------:R-:W-:Y:S02]  /*4150*/  IMAD.IADD R25, R19, 0x1, -R28 ;  /* 0x0000000113197824 */ /* 0x000fe400078e0a1c */
[C---:B------:R-:W-:Y:S02]  /*4160*/  IMAD R18, R24.reuse, -0x800000, R18 ;  /* 0xff80000018127824 */ /* 0x040fe400078e0212 */
[----:B------:R0:W1:Y:S01]  /*4170*/  MUFU.RCP R28, R25 ;  /* 0x00000019001c7308 */ /* 0x0000620000001000 */
[----:B------:R-:W-:Y:S01]  /*4180*/  FADD.FTZ R23, -R25, -RZ ;  /* 0x800000ff19177221 */ /* 0x000fe20000010100 */
[----:B0-----:R-:W-:-:S05]  /*4190*/  IADD3 R25, PT, PT, R24, 0x7f, -R21 ;  /* 0x0000007f18197810 */ /* 0x001fca0007ffe815 */
[----:B------:R-:W-:Y:S02]  /*41a0*/  IMAD.IADD R25, R25, 0x1, R20 ;  /* 0x0000000119197824 */ /* 0x000fe400078e0214 */
[----:B-1----:R-:W-:-:S04]  /*41b0*/  FFMA R19, R28, R23, 1 ;  /* 0x3f8000001c137423 */ /* 0x002fc80000000017 */
[----:B------:R-:W-:-:S04]  /*41c0*/  FFMA R19, R28, R19, R28 ;  /* 0x000000131c137223 */ /* 0x000fc8000000001c */
[----:B------:R-:W-:-:S04]  /*41d0*/  FFMA R28, R18, R19, RZ ;  /* 0x00000013121c7223 */ /* 0x000fc800000000ff */
[----:B------:R-:W-:-:S04]  /*41e0*/  FFMA R27, R23, R28, R18 ;  /* 0x0000001c171b7223 */ /* 0x000fc80000000012 */
[----:B------:R-:W-:-:S04]  /*41f0*/  FFMA R28, R19, R27, R28 ;  /* 0x0000001b131c7223 */ /* 0x000fc8000000001c */
[----:B------:R-:W-:-:S04]  /*4200*/  FFMA R23, R23, R28, R18 ;  /* 0x0000001c17177223 */ /* 0x000fc80000000012 */
[----:B------:R-:W-:-:S05]  /*4210*/  FFMA R18, R19, R23, R28 ;  /* 0x0000001713127223 */ /* 0x000fca000000001c */
[----:B------:R-:W-:-:S04]  /*4220*/  SHF.R.U32.HI R21, RZ, 0x17, R18 ;  /* 0x00000017ff157819 */ /* 0x000fc80000011612 */
[----:B------:R-:W-:-:S04]  /*4230*/  LOP3.LUT R21, R21, 0xff, RZ, 0xc0, !PT ;  /* 0x000000ff15157812 */ /* 0x000fc800078ec0ff */
[----:B------:R-:W-:-:S05]  /*4240*/  IADD3 R21, PT, PT, R21, R25, RZ ;  /* 0x0000001915157210 */ /* 0x000fca0007ffe0ff */
[----:B------:R-:W-:-:S05]  /*4250*/  VIADD R20, R21, 0xffffffff ;  /* 0xffffffff15147836 */ /* 0x000fca0000000000 */
[----:B------:R-:W-:-:S13]  /*4260*/  ISETP.GE.U32.AND P0, PT, R20, 0xfe, PT ;  /* 0x000000fe1400780c */ /* 0x000fda0003f06070 */
[----:B------:R-:W-:Y:S05]  /*4270*/  @!P0 BRA `(.L_x_58) ;  /* 0x0000000000808947 */ /* 0x000fea0003800000 */
[----:B------:R-:W-:-:S13]  /*4280*/  ISETP.GT.AND P0, PT, R21, 0xfe, PT ;  /* 0x000000fe1500780c */ /* 0x000fda0003f04270 */
[----:B------:R-:W-:Y:S05]  /*4290*/  @P0 BRA `(.L_x_59) ;  /* 0x00000000006c0947 */ /* 0x000fea0003800000 */
[----:B------:R-:W-:-:S13]  /*42a0*/  ISETP.GE.AND P0, PT, R21, 0x1, PT ;  /* 0x000000011500780c */ /* 0x000fda0003f06270 */
[----:B------:R-:W-:Y:S05]  /*42b0*/  @P0 BRA `(.L_x_60) ;  /* 0x0000000000740947 */ /* 0x000fea0003800000 */
[----:B------:R-:W-:Y:S02]  /*42c0*/  ISETP.GE.AND P0, PT, R21, -0x18, PT ;  /* 0xffffffe81500780c */ /* 0x000fe40003f06270 */
[----:B------:R-:W-:-:S11]  /*42d0*/  LOP3.LUT R18, R18, 0x80000000, RZ, 0xc0, !PT ;  /* 0x8000000012127812 */ /* 0x000fd600078ec0ff */
[----:B------:R-:W-:Y:S05]  /*42e0*/  @!P0 BRA `(.L_x_60) ;  /* 0x0000000000688947 */ /* 0x000fea0003800000 */
[-CC-:B------:R-:W-:Y:S01]  /*42f0*/  FFMA.RZ R20, R19, R23.reuse, R28.reuse ;  /* 0x0000001713147223 */ /* 0x180fe2000000c01c */
[C---:B------:R-:W-:Y:S02]  /*4300*/  ISETP.NE.AND P2, PT, R21.reuse, RZ, PT ;  /* 0x000000ff1500720c */ /* 0x040fe40003f45270 */
[----:B------:R-:W-:Y:S02]  /*4310*/  ISETP.NE.AND P1, PT, R21, RZ, PT ;  /* 0x000000ff1500720c */ /* 0x000fe40003f25270 */
[----:B------:R-:W-:Y:S01]  /*4320*/  LOP3.LUT R24, R20, 0x7fffff, RZ, 0xc0, !PT ;  /* 0x007fffff14187812 */ /* 0x000fe200078ec0ff */
[CCC-:B------:R-:W-:Y:S01]  /*4330*/  FFMA.RP R20, R19.reuse, R23.reuse, R28.reuse ;  /* 0x0000001713147223 */ /* 0x1c0fe2000000801c */
[----:B------:R-:W-:Y:S01]  /*4340*/  FFMA.RM R19, R19, R23, R28 ;  /* 0x0000001713137223 */ /* 0x000fe2000000401c */
[----:B------:R-:W-:Y:S01]  /*4350*/  IADD3 R23, PT, PT, R21, 0x20, RZ ;  /* 0x0000002015177810 */ /* 0x000fe20007ffe0ff */
[----:B------:R-:W-:Y:S01]  /*4360*/  IMAD.MOV R21, RZ, RZ, -R21 ;  /* 0x000000ffff157224 */ /* 0x000fe200078e0a15 */
[----:B------:R-:W-:-:S02]  /*4370*/  LOP3.LUT R24, R24, 0x800000, RZ, 0xfc, !PT ;  /* 0x0080000018187812 */ /* 0x000fc400078efcff */
[----:B------:R-:W-:Y:S02]  /*4380*/  FSETP.NEU.FTZ.AND P0, PT, R20, R19, PT ;  /* 0x000000131400720b */ /* 0x000fe40003f1d000 */
[----:B------:R-:W-:Y:S02]  /*4390*/  SHF.L.U32 R23, R24, R23, RZ ;  /* 0x0000001718177219 */ /* 0x000fe400000006ff */
[----:B------:R-:W-:Y:S02]  /*43a0*/  SEL R19, R21, RZ, P2 ;  /* 0x000000ff15137207 */ /* 0x000fe40001000000 */
[----:B------:R-:W-:Y:S02]  /*43b0*/  ISETP.NE.AND P1, PT, R23, RZ, P1 ;  /* 0x000000ff1700720c */ /* 0x000fe40000f25270 */
[----:B------:R-:W-:Y:S02]  /*43c0*/  SHF.R.U32.HI R19, RZ, R19, R24 ;  /* 0x00000013ff137219 */ /* 0x000fe40000011618 */
[----:B------:R-:W-:-:S02]  /*43d0*/  PLOP3.LUT P0, PT, P0, P1, PT, 0xf8, 0x8f ;  /* 0x00000000008f781c */ /* 0x000fc40000703f70 */
[----:B------:R-:W-:Y:S02]  /*43e0*/  SHF.R.U32.HI R21, RZ, 0x1, R19 ;  /* 0x00000001ff157819 */ /* 0x000fe40000011613 */
[----:B------:R-:W-:-:S04]  /*43f0*/  SEL R20, RZ, 0x1, !P0 ;  /* 0x00000001ff147807 */ /* 0x000fc80004000000 */
[----:B------:R-:W-:-:S04]  /*4400*/  LOP3.LUT R20, R20, 0x1, R21, 0xf8, !PT ;  /* 0x0000000114147812 */ /* 0x000fc800078ef815 */
[----:B------:R-:W-:-:S04]  /*4410*/  LOP3.LUT R20, R20, R19, RZ, 0xc0, !PT ;  /* 0x0000001314147212 */ /* 0x000fc800078ec0ff */
[----:B------:R-:W-:-:S04]  /*4420*/  IADD3 R21, PT, PT, R21, R20, RZ ;  /* 0x0000001415157210 */ /* 0x000fc80007ffe0ff */
[----:B------:R-:W-:Y:S01]  /*4430*/  LOP3.LUT R18, R21, R18, RZ, 0xfc, !PT ;  /* 0x0000001215127212 */ /* 0x000fe200078efcff */
[----:B------:R-:W-:Y:S06]  /*4440*/  BRA `(.L_x_60) ;  /* 0x0000000000107947 */ /* 0x000fec0003800000 */
.L_x_59:
[----:B------:R-:W-:-:S04]  /*4450*/  LOP3.LUT R18, R18, 0x80000000, RZ, 0xc0, !PT ;  /* 0x8000000012127812 */ /* 0x000fc800078ec0ff */
[----:B------:R-:W-:Y:S01]  /*4460*/  LOP3.LUT R18, R18, 0x7f800000, RZ, 0xfc, !PT ;  /* 0x7f80000012127812 */ /* 0x000fe200078efcff */
[----:B------:R-:W-:Y:S06]  /*4470*/  BRA `(.L_x_60) ;  /* 0x0000000000047947 */ /* 0x000fec0003800000 */
.L_x_58:
[----:B------:R-:W-:-:S07]  /*4480*/  IMAD R18, R25, 0x800000, R18 ;  /* 0x0080000019127824 */ /* 0x000fce00078e0212 */
.L_x_60:
[----:B------:R-:W-:Y:S05]  /*4490*/  BSYNC.RECONVERGENT B3 ;  /* 0x0000000000037941 */ /* 0x000fea0003800200 */
.L_x_57:
[----:B------:R-:W-:Y:S05]  /*44a0*/  BRA `(.L_x_61) ;  /* 0x0000000000207947 */ /* 0x000fea0003800000 */
.L_x_56:
[----:B------:R-:W-:-:S04]  /*44b0*/  LOP3.LUT R18, R19, 0x80000000, R18, 0x48, !PT ;  /* 0x8000000013127812 */ /* 0x000fc800078e4812 */
[----:B------:R-:W-:Y:S01]  /*44c0*/  LOP3.LUT R18, R18, 0x7f800000, RZ, 0xfc, !PT ;  /* 0x7f80000012127812 */ /* 0x000fe200078efcff */
[----:B------:R-:W-:Y:S06]  /*44d0*/  BRA `(.L_x_61) ;  /* 0x0000000000147947 */ /* 0x000fec0003800000 */
.L_x_55:
[----:B------:R-:W-:Y:S01]  /*44e0*/  LOP3.LUT R18, R19, 0x80000000, R18, 0x48, !PT ;  /* 0x8000000013127812 */ /* 0x000fe200078e4812 */
[----:B------:R-:W-:Y:S06]  /*44f0*/  BRA `(.L_x_61) ;  /* 0x00000000000c7947 */ /* 0x000fec0003800000 */
.L_x_54:
[----:B------:R-:W0:Y:S01]  /*4500*/  MUFU.RSQ R18, -QNAN ;  /* 0xffc0000000127908 */ /* 0x000e220000001400 */
[----:B------:R-:W-:Y:S05]  /*4510*/  BRA `(.L_x_61) ;  /* 0x0000000000047947 */ /* 0x000fea0003800000 */
.L_x_53:
[----:B------:R-:W-:-:S07]  /*4520*/  FADD.FTZ R18, R18, R19 ;  /* 0x0000001312127221 */ /* 0x000fce0000010000 */
.L_x_61:
[----:B------:R-:W-:Y:S05]  /*4530*/  BSYNC.RECONVERGENT B2 ;  /* 0x0000000000027941 */ /* 0x000fea0003800200 */
.L_x_51:
[----:B------:R-:W-:Y:S01]  /*4540*/  HFMA2 R19, -RZ, RZ, 0, 0 ;  /* 0x00000000ff137431 */ /* 0x000fe200000001ff */
[----:B0-----:R-:W-:Y:S01]  /*4550*/  MOV R20, R18 ;  /* 0x0000001200147202 */ /* 0x001fe20000000f00 */
[----:B------:R-:W-:-:S04]  /*4560*/  IMAD.MOV.U32 R18, RZ, RZ, R22 ;  /* 0x000000ffff127224 */ /* 0x000fc800078e0016 */
[----:B------:R-:W-:Y:S05]  /*4570*/  RET.REL.NODEC R18 `(cci_many_series_one_param_f32) ;  /* 0xffffffb812a07950 */ /* 0x000fea0003c3ffff */
.L_x_62:
[----:B------:R-:W-:-:S00]  /*4580*/  BRA `(.L_x_62) ;  /* 0xfffffffc00fc7947 */ /* 0x000fc0000383ffff */
[----:B------:R-:W-:-:S00]  /*4590*/  NOP ;  /* 0x0000000000007918 */ /* 0x000fc00000000000 */
        /* <DEDUP_REMOVED lines=14> */
.L_x_101:


//--------------------- .text.cci_batch_f32       --------------------------
	.section	.text.cci_batch_f32,"ax",@progbits
	.align	128
        .global         cci_batch_f32
        .type           cci_batch_f32,@function
        .size           cci_batch_f32,(.L_x_103 - cci_batch_f32)
        .other          cci_batch_f32,@"STO_CUDA_ENTRY STV_DEFAULT"
cci_batch_f32:
.text.cci_batch_f32:
[----:B------:R-:W-:Y:S01]  /*0000*/  LDC R1, c[0x0][0x37c] ;  /* 0x0000df00ff017b82 */ /* 0x000fe20000000800 */
[----:B------:R-:W0:Y:S01]  /*0010*/  S2R R3, SR_CTAID.X ;  /* 0x0000000000037919 */ /* 0x000e220000002500 */
[----:B------:R-:W0:Y:S02]  /*0020*/  LDCU UR4, c[0x0][0x394] ;  /* 0x00007280ff0477ac */ /* 0x000e240008000800 */
[----:B0-----:R-:W-:-:S13]  /*0030*/  ISETP.GE.AND P0, PT, R3, UR4, PT ;  /* 0x0000000403007c0c */ /* 0x001fda000bf06270 */
[----:B------:R-:W-:Y:S05]  /*0040*/  @P0 EXIT ;  /* 0x000000000000094d */ /* 0x000fea0003800000 */
[----:B------:R-:W0:Y:S01]  /*0050*/  LDC.64 R20, c[0x0][0x388] ;  /* 0x0000e200ff147b82 */ /* 0x000e220000000a00 */
[----:B------:R-:W1:Y:S01]  /*0060*/  LDCU.64 UR6, c[0x0][0x358] ;  /* 0x00006b00ff0677ac */ /* 0x000e620008000a00 */
[----:B------:R-:W2:Y:S06]  /*0070*/  S2R R7, SR_TID.X ;  /* 0x0000000000077919 */ /* 0x000eac0000002100 */
[----:B------:R-:W3:Y:S01]  /*0080*/  LDC R6, c[0x0][0x390] ;  /* 0x0000e400ff067b82 */ /* 0x000ee20000000800 */
[----:B0-----:R-:W-:-:S06]  /*0090*/  IMAD.WIDE.U32 R20, R3, 0x4, R20 ;  /* 0x0000000403147825 */ /* 0x001fcc00078e0014 */
[----:B-1----:R0:W5:Y:S01]  /*00a0*/  LDG.E.CONSTANT R20, desc[UR6][R20.64] ;  /* 0x0000000614147981 */ /* 0x002162000c1e9900 */
[----:B------:R-:W-:Y:S01]  /*00b0*/  BSSY.RECONVERGENT B0, `(.L_x_63) ;  /* 0x000000e000007945 */ /* 0x000fe20003800200 */
[-C--:B---3--:R-:W-:Y:S01]  /*00c0*/  IMAD R18, R3, R6.reuse, RZ ;  /* 0x0000000603127224 */ /* 0x088fe200078e02ff */
[C---:B--2---:R-:W-:Y:S02]  /*00d0*/  ISETP.GE.AND P0, PT, R7.reuse, R6, PT ;  /* 0x000000060700720c */ /* 0x044fe40003f06270 */
[----:B------:R-:W-:-:S11]  /*00e0*/  ISETP.NE.AND P1, PT, R7, RZ, PT ;  /* 0x000000ff0700720c */ /* 0x000fd60003f25270 */
[----:B0-----:R-:W-:Y:S05]  /*00f0*/  @P0 BRA `(.L_x_64) ;  /* 0x0000000000240947 */ /* 0x001fea0003800000 */
[----:B------:R-:W0:Y:S01]  /*0100*/  LDC R0, c[0x0][0x360] ;  /* 0x0000d800ff007b82 */ /* 0x000e220000000800 */
[----:B------:R-:W-:-:S07]  /*0110*/  MOV R9, 0x7fc00000 ;  /* 0x7fc0000000097802 */ /* 0x000fce0000000f00 */
[----:B------:R-:W1:Y:S02]  /*0120*/  LDC.64 R4, c[0x0][0x3a0] ;  /* 0x0000e800ff047b82 */ /* 0x000e640000000a00 */
.L_x_65:
[-C--:B--2---:R-:W-:Y:S02]  /*0130*/  IADD3 R3, PT, PT, R18, R7.reuse, RZ ;  /* 0x0000000712037210 */ /* 0x084fe40007ffe0ff */
[----:B0-----:R-:W-:-:S03]  /*0140*/  IADD3 R7, PT, PT, R0, R7, RZ ;  /* 0x0000000700077210 */ /* 0x001fc60007ffe0ff */
[----:B-1----:R-:W-:Y:S01]  /*0150*/  IMAD.WIDE R2, R3, 0x4, R4 ;  /* 0x0000000403027825 */ /* 0x002fe200078e0204 */
[----:B------:R-:W-:-:S04]  /*0160*/  ISETP.GE.AND P0, PT, R7, R6, PT ;  /* 0x000000060700720c */ /* 0x000fc80003f06270 */
[----:B------:R2:W-:Y:S09]  /*0170*/  STG.E desc[UR6][R2.64], R9 ;  /* 0x0000000902007986 */ /* 0x0005f2000c101906 */
[----:B------:R-:W-:Y:S05]  /*0180*/  @!P0 BRA `(.L_x_65) ;  /* 0xfffffffc00e88947 */ /* 0x000fea000383ffff */
.L_x_64:
[----:B------:R-:W-:Y:S05]  /*0190*/  BSYNC.RECONVERGENT B0 ;  /* 0x0000000000007941 */ /* 0x000fea0003800200 */
.L_x_63:
[----:B------:R-:W-:Y:S06]  /*01a0*/  BAR.SYNC.DEFER_BLOCKING 0x0 ;  /* 0x0000000000007b1d */ /* 0x000fec0000010000 */
[----:B------:R-:W-:Y:S05]  /*01b0*/  @P1 EXIT ;  /* 0x000000000000194d */ /* 0x000fea0003800000 */
[----:B-----5:R-:W-:-:S04]  /*01c0*/  ISETP.GT.AND P0, PT, R20, R6, PT ;  /* 0x000000061400720c */ /* 0x020fc80003f04270 */
[----:B------:R-:W-:-:S13]  /*01d0*/  ISETP.LT.OR P0, PT, R20, 0x1, P0 ;  /* 0x000000011400780c */ /* 0x000fda0000701670 */
[----:B------:R-:W-:Y:S05]  /*01e0*/  @P0 EXIT ;  /* 0x000000000000094d */ /* 0x000fea0003800000 */
[----:B------:R-:W2:Y:S02]  /*01f0*/  LDCU UR4, c[0x0][0x398] ;  /* 0x00007300ff0477ac */ /* 0x000ea40008000800 */
[----:B--2---:R-:W-:-:S04]  /*0200*/  IADD3 R3, PT, PT, R6, -UR4, RZ ;  /* 0x8000000406037c10 */ /* 0x004fc8000fffe0ff */
[----:B------:R-:W-:-:S04]  /*0210*/  ISETP.GE.AND P0, PT, R3, R20, PT ;  /* 0x000000140300720c */ /* 0x000fc80003f06270 */
[----:B------:R-:W-:-:S04]  /*0220*/  ISETP.GT.OR P0, PT, RZ, UR4, !P0 ;  /* 0x00000004ff007c0c */ /* 0x000fc8000c704670 */
[----:B------:R-:W-:-:S13]  /*0230*/  ISETP.LE.OR P0, PT, R6, UR4, P0 ;  /* 0x0000000406007c0c */ /* 0x000fda0008703670 */
[----:B------:R-:W-:Y:S05]  /*0240*/  @P0 EXIT ;  /* 0x000000000000094d */ /* 0x000fea0003800000 */
[----:B------:R-:W-:-:S04]  /*0250*/  I2FP.F32.U32 R0, R20 ;  /* 0x0000001400007245 */ /* 0x000fc80000201000 */
[----:B------:R-:W-:-:S04]  /*0260*/  IADD3 R2, PT, PT, R0, 0x1800000, RZ ;  /* 0x0180000000027810 */ /* 0x000fc80007ffe0ff */
[----:B------:R-:W-:-:S04]  /*0270*/  LOP3.LUT R2, R2, 0x7f800000, RZ, 0xc0, !PT ;  /* 0x7f80000002027812 */ /* 0x000fc800078ec0ff */
[----:B------:R-:W-:-:S13]  /*0280*/  ISETP.GT.U32.AND P0, PT, R2, 0x1ffffff, PT ;  /* 0x01ffffff0200780c */ /* 0x000fda0003f04070 */
[----:B------:R-:W-:Y:S05]  /*0290*/  @P0 BRA `(.L_x_66) ;  /* 0x00000000000c0947 */ /* 0x000fea0003800000 */
[----:B------:R-:W-:-:S07]  /*02a0*/  MOV R2, 0x2c0 ;  /* 0x000002c000027802 */ /* 0x000fce0000000f00 */
[----:B------:R-:W-:Y:S05]  /*02b0*/  CALL.REL.NOINC `($__internal_2_$__cuda_sm20_rcp_rn_f32_slowpath) ;  /* 0x0000001c00907944 */ /* 0x000fea0003c00000 */
[----:B------:R-:W-:Y:S05]  /*02c0*/  BRA `(.L_x_67) ;  /* 0x0000000000107947 */ /* 0x000fea0003800000 */
.L_x_66:
[----:B------:R-:W0:Y:S02]  /*02d0*/  MUFU.RCP R3, R0 ;  /* 0x0000000000037308 */ /* 0x000e240000001000 */
[----:B0-----:R-:W-:-:S04]  /*02e0*/  FFMA R2, R0, R3, -1 ;  /* 0xbf80000000027423 */ /* 0x001fc80000000003 */
[----:B------:R-:W-:-:S04]  /*02f0*/  FADD.FTZ R2, -R2, -RZ ;  /* 0x800000ff02027221 */ /* 0x000fc80000010100 */
[----:B------:R-:W-:-:S07]  /*0300*/  FFMA R10, R3, R2, R3 ;  /* 0x00000002030a7223 */ /* 0x000fce0000000003 */
.L_x_67:
[----:B------:R-:W0:Y:S01]  /*0310*/  LDC R5, c[0x0][0x398] ;  /* 0x0000e600ff057b82 */ /* 0x000e220000000800 */
[C---:B------:R-:W-:Y:S01]  /*0320*/  ISETP.GE.U32.AND P0, PT, R20.reuse, 0x10, PT ;  /* 0x000000101400780c */ /* 0x040fe20003f06070 */
[----:B------:R-:W-:Y:S01]  /*0330*/  HFMA2 R0, -RZ, RZ, 0, 0 ;  /* 0x00000000ff007431 */ /* 0x000fe200000001ff */
[----:B------:R-:W-:Y:S01]  /*0340*/  LOP3.LUT R8, R20, 0xf, RZ, 0xc0, !PT ;  /* 0x0000000f14087812 */ /* 0x000fe200078ec0ff */
[----:B------:R-:W-:-:S03]  /*0350*/  IMAD.MOV.U32 R9, RZ, RZ, RZ ;  /* 0x000000ffff097224 */ /* 0x000fc600078e00ff */
[----:B------:R-:W-:-:S07]  /*0360*/  ISETP.NE.AND P1, PT, R8, RZ, PT ;  /* 0x000000ff0800720c */ /* 0x000fce0003f25270 */
[----:B------:R-:W-:Y:S06]  /*0370*/  @!P0 BRA `(.L_x_68) ;  /* 0x0000000000a48947 */ /* 0x000fec0003800000 */
[----:B------:R-:W-:Y:S01]  /*0380*/  LOP3.LUT R0, R20, 0x7ffffff0, RZ, 0xc0, !PT ;  /* 0x7ffffff014007812 */ /* 0x000fe200078ec0ff */
[----:B------:R-:W-:Y:S01]  /*0390*/  UMOV UR4, URZ ;  /* 0x000000ff00047c82 */ /* 0x000fe20008000000 */
[----:B------:R-:W-:-:S07]  /*03a0*/  MOV R9, RZ ;  /* 0x000000ff00097202 */ /* 0x000fce0000000f00 */
.L_x_69:
[----:B------:R-:W1:Y:S01]  /*03b0*/  LDC.64 R2, c[0x0][0x380] ;  /* 0x0000e000ff027b82 */ /* 0x000e620000000a00 */
[----:B0-----:R-:W-:-:S05]  /*03c0*/  IADD3 R7, PT, PT, R5, UR4, RZ ;  /* 0x0000000405077c10 */ /* 0x001fca000fffe0ff */
[----:B-1----:R-:W-:-:S05]  /*03d0*/  IMAD.WIDE.U32 R2, R7, 0x4, R2 ;  /* 0x0000000407027825 */ /* 0x002fca00078e0002 */
[----:B------:R-:W2:Y:S04]  /*03e0*/  LDG.E.CONSTANT R22, desc[UR6][R2.64] ;  /* 0x0000000602167981 */ /* 0x000ea8000c1e9900 */
[----:B------:R-:W3:Y:S04]  /*03f0*/  LDG.E.CONSTANT R21, desc[UR6][R2.64+0x4] ;  /* 0x0000040602157981 */ /* 0x000ee8000c1e9900 */
[----:B------:R-:W4:Y:S04]  /*0400*/  LDG.E.CONSTANT R24, desc[UR6][R2.64+0x8] ;  /* 0x0000080602187981 */ /* 0x000f28000c1e9900 */
[----:B------:R-:W5:Y:S04]  /*0410*/  LDG.E.CONSTANT R26, desc[UR6][R2.64+0xc] ;  /* 0x00000c06021a7981 */ /* 0x000f68000c1e9900 */
        /* <DEDUP_REMOVED lines=11> */
[----:B------:R-:W5:Y:S01]  /*04d0*/  LDG.E.CONSTANT R19, desc[UR6][R2.64+0x3c] ;  /* 0x00003c0602137981 */ /* 0x000f62000c1e9900 */
[----:B------:R-:W-:-:S06]  /*04e0*/  UIADD3 UR4, UPT, UPT, UR4, 0x10, URZ ;  /* 0x0000001004047890 */ /* 0x000fcc000fffe0ff */
[----:B------:R-:W-:Y:S01]  /*04f0*/  ISETP.NE.AND P2, PT, R0, UR4, PT ;  /* 0x0000000400007c0c */ /* 0x000fe2000bf45270 */
[----:B--2---:R-:W-:-:S04]  /*0500*/  FADD R22, R22, R9 ;  /* 0x0000000916167221 */ /* 0x004fc80000000000 */
[----:B---3--:R-:W-:-:S04]  /*0510*/  FADD R21, R22, R21 ;  /* 0x0000001516157221 */ /* 0x008fc80000000000 */
[----:B----4-:R-:W-:-:S04]  /*0520*/  FADD R21, R21, R24 ;  /* 0x0000001815157221 */ /* 0x010fc80000000000 */
[----:B-----5:R-:W-:-:S04]  /*0530*/  FADD R21, R21, R26 ;  /* 0x0000001a15157221 */ /* 0x020fc80000000000 */
[----:B------:R-:W-:-:S04]  /*0540*/  FADD R28, R21, R28 ;  /* 0x0000001c151c7221 */ /* 0x000fc80000000000 */
        /* <DEDUP_REMOVED lines=10> */
[----:B------:R-:W-:Y:S01]  /*05f0*/  FADD R9, R4, R19 ;  /* 0x0000001304097221 */ /* 0x000fe20000000000 */
[----:B------:R-:W-:Y:S06]  /*0600*/  @P2 BRA `(.L_x_69) ;  /* 0xfffffffc00682947 */ /* 0x000fec000383ffff */
.L_x_68:
[----:B0-----:R-:W-:Y:S01]  /*0610*/  IADD3 R7, PT, PT, R20, R5, RZ ;  /* 0x0000000514077210 */ /* 0x001fe20007ffe0ff */
[----:B------:R-:W-:Y:S06]  /*0620*/  @!P1 BRA `(.L_x_70) ;  /* 0x0000000000f89947 */ /* 0x000fec0003800000 */
[----:B------:R-:W-:Y:S02]  /*0630*/  ISETP.GE.U32.AND P3, PT, R8, 0x8, PT ;  /* 0x000000080800780c */ /* 0x000fe40003f66070 */
[----:B------:R-:W-:-:S04]  /*0640*/  LOP3.LUT R6, R20, 0x7, RZ, 0xc0, !PT ;  /* 0x0000000714067812 */ /* 0x000fc800078ec0ff */
[----:B------:R-:W-:-:S07]  /*0650*/  ISETP.NE.AND P2, PT, R6, RZ, PT ;  /* 0x000000ff0600720c */ /* 0x000fce0003f45270 */
[----:B------:R-:W-:Y:S06]  /*0660*/  @!P3 BRA `(.L_x_71) ;  /* 0x000000000064b947 */ /* 0x000fec0003800000 */
[----:B------:R-:W0:Y:S01]  /*0670*/  LDC.64 R12, c[0x0][0x380] ;  /* 0x0000e000ff0c7b82 */ /* 0x000e220000000a00 */
[C---:B------:R-:W-:Y:S01]  /*0680*/  IADD3 R4, P3, PT, R0.reuse, R5, RZ ;  /* 0x0000000500047210 */ /* 0x040fe20007f7e0ff */
[----:B------:R-:W-:-:S03]  /*0690*/  IMAD.IADD R11, R0, 0x1, R5 ;  /* 0x00000001000b7824 */ /* 0x000fc600078e0205 */
[----:B------:R-:W-:-:S03]  /*06a0*/  IADD3.X R14, PT, PT, RZ, RZ, RZ, P3, !PT ;  /* 0x000000ffff0e7210 */ /* 0x000fc60001ffe4ff */
[----:B------:R-:W1:Y:S01]  /*06b0*/  LDC.64 R2, c[0x0][0x380] ;  /* 0x0000e000ff027b82 */ /* 0x000e620000000a00 */
[----:B0-----:R-:W-:-:S06]  /*06c0*/  IMAD.WIDE.U32 R12, R11, 0x4, R12 ;  /* 0x000000040b0c7825 */ /* 0x001fcc00078e000c */
[----:B------:R-:W2:Y:S01]  /*06d0*/  LDG.E.CONSTANT R12, desc[UR6][R12.64] ;  /* 0x000000060c0c7981 */ /* 0x000ea2000c1e9900 */
[----:B-1----:R-:W-:-:S04]  /*06e0*/  LEA R2, P3, R4, R2, 0x2 ;  /* 0x0000000204027211 */ /* 0x002fc800078610ff */
[----:B------:R-:W-:-:S05]  /*06f0*/  LEA.HI.X R3, R4, R3, R14, 0x2, P3 ;  /* 0x0000000304037211 */ /* 0x000fca00018f140e */
[----:B------:R-:W3:Y:S04]  /*0700*/  LDG.E.CONSTANT R4, desc[UR6][R2.64+0x4] ;  /* 0x0000040602047981 */ /* 0x000ee8000c1e9900 */
[----:B------:R-:W4:Y:S04]  /*0710*/  LDG.E.CONSTANT R11, desc[UR6][R2.64+0x8] ;  /* 0x00000806020b7981 */ /* 0x000f28000c1e9900 */
[----:B------:R-:W5:Y:S04]  /*0720*/  LDG.E.CONSTANT R15, desc[UR6][R2.64+0xc] ;  /* 0x00000c06020f7981 */ /* 0x000f68000c1e9900 */
[----:B------:R-:W5:Y:S04]  /*0730*/  LDG.E.CONSTANT R17, desc[UR6][R2.64+0x10] ;  /* 0x0000100602117981 */ /* 0x000f68000c1e9900 */
[----:B------:R-:W5:Y:S04]  /*0740*/  LDG.E.CONSTANT R19, desc[UR6][R2.64+0x14] ;  /* 0x0000140602137981 */ /* 0x000f68000c1e9900 */
[----:B------:R-:W5:Y:S04]  /*0750*/  LDG.E.CONSTANT R21, desc[UR6][R2.64+0x18] ;  /* 0x0000180602157981 */ /* 0x000f68000c1e9900 */
[----:B------:R-:W5:Y:S01]  /*0760*/  LDG.E.CONSTANT R23, desc[UR6][R2.64+0x1c] ;  /* 0x00001c0602177981 */ /* 0x000f62000c1e9900 */
[----:B------:R-:W-:Y:S01]  /*0770*/  IADD3 R0, PT, PT, R0, 0x8, RZ ;  /* 0x0000000800007810 */ /* 0x000fe20007ffe0ff */
        /* <DEDUP_REMOVED lines=8> */
.L_x_71:
[----:B------:R-:W-:Y:S05]  /*0800*/  @!P2 BRA `(.L_x_70) ;  /* 0x000000000080a947 */ /* 0x000fea0003800000 */
[----:B------:R-:W-:Y:S02]  /*0810*/  ISETP.GE.U32.AND P3, PT, R6, 0x4, PT ;  /* 0x000000040600780c */ /* 0x000fe40003f66070 */
[----:B------:R-:W-:-:S04]  /*0820*/  LOP3.LUT R14, R20, 0x3, RZ, 0xc0, !PT ;  /* 0x00000003140e7812 */ /* 0x000fc800078ec0ff */
[----:B------:R-:W-:-:S07]  /*0830*/  ISETP.NE.AND P2, PT, R14, RZ, PT ;  /* 0x000000ff0e00720c */ /* 0x000fce0003f45270 */
[----:B------:R-:W-:Y:S06]  /*0840*/  @!P3 BRA `(.L_x_72) ;  /* 0x000000000044b947 */ /* 0x000fec0003800000 */
[----:B------:R-:W0:Y:S01]  /*0850*/  LDC.64 R12, c[0x0][0x380] ;  /* 0x0000e000ff0c7b82 */ /* 0x000e220000000a00 */
[CC--:B------:R-:W-:Y:S02]  /*0860*/  IADD3 R11, PT, PT, R0.reuse, R5.reuse, RZ ;  /* 0x00000005000b7210 */ /* 0x0c0fe40007ffe0ff */
[----:B------:R-:W-:-:S04]  /*0870*/  IADD3 R4, P3, PT, R0, R5, RZ ;  /* 0x0000000500047210 */ /* 0x000fc80007f7e0ff */
[----:B------:R-:W-:Y:S01]  /*0880*/  IADD3.X R6, PT, PT, RZ, RZ, RZ, P3, !PT ;  /* 0x000000ffff067210 */ /* 0x000fe20001ffe4ff */
[----:B------:R-:W1:Y:S01]  /*0890*/  LDC.64 R2, c[0x0][0x380] ;  /* 0x0000e000ff027b82 */ /* 0x000e620000000a00 */
[----:B0-----:R-:W-:-:S06]  /*08a0*/  IMAD.WIDE.U32 R12, R11, 0x4, R12 ;  /* 0x000000040b0c7825 */ /* 0x001fcc00078e000c */
[----:B------:R-:W2:Y:S01]  /*08b0*/  LDG.E.CONSTANT R12, desc[UR6][R12.64] ;  /* 0x000000060c0c7981 */ /* 0x000ea2000c1e9900 */
[----:B-1----:R-:W-:-:S04]  /*08c0*/  LEA R2, P3, R4, R2, 0x2 ;  /* 0x0000000204027211 */ /* 0x002fc800078610ff */
[----:B------:R-:W-:-:S05]  /*08d0*/  LEA.HI.X R3, R4, R3, R6, 0x2, P3 ;  /* 0x0000000304037211 */ /* 0x000fca00018f1406 */
[----:B------:R-:W3:Y:S04]  /*08e0*/  LDG.E.CONSTANT R4, desc[UR6][R2.64+0x4] ;  /* 0x0000040602047981 */ /* 0x000ee8000c1e9900 */
[----:B------:R-:W4:Y:S04]  /*08f0*/  LDG.E.CONSTANT R11, desc[UR6][R2.64+0x8] ;  /* 0x00000806020b7981 */ /* 0x000f28000c1e9900 */
[----:B------:R-:W5:Y:S01]  /*0900*/  LDG.E.CONSTANT R15, desc[UR6][R2.64+0xc] ;  /* 0x00000c06020f7981 */ /* 0x000f62000c1e9900 */
[----:B------:R-:W-:Y:S02]  /*0910*/  VIADD R0, R0, 0x4 ;  /* 0x0000000400007836 */ /* 0x000fe40000000000 */
[----:B--2---:R-:W-:-:S04]  /*0920*/  FADD R9, R9, R12 ;  /* 0x0000000c09097221 */ /* 0x004fc80000000000 */
[----:B---3--:R-:W-:-:S04]  /*0930*/  FADD R4, R9, R4 ;  /* 0x0000000409047221 */ /* 0x008fc80000000000 */
[----:B----4-:R-:W-:-:S04]  /*0940*/  FADD R4, R4, R11 ;  /* 0x0000000b04047221 */ /* 0x010fc80000000000 */
[----:B-----5:R-:W-:-:S07]  /*0950*/  FADD R9, R4, R15 ;  /* 0x0000000f04097221 */ /* 0x020fce0000000000 */
.L_x_72:
[----:B------:R-:W-:Y:S05]  /*0960*/  @!P2 BRA `(.L_x_70) ;  /* 0x000000000028a947 */ /* 0x000fea0003800000 */
[----:B------:R-:W0:Y:S01]  /*0970*/  LDC.64 R12, c[0x0][0x380] ;  /* 0x0000e000ff0c7b82 */ /* 0x000e220000000a00 */
[----:B------:R-:W-:-:S05]  /*0980*/  UMOV UR4, URZ ;  /* 0x000000ff00047c82 */ /* 0x000fca0008000000 */
.L_x_73:
[----:B------:R-:W-:-:S05]  /*0990*/  IADD3 R3, PT, PT, R0, R5, RZ ;  /* 0x0000000500037210 */ /* 0x000fca0007ffe0ff */
[----:B0-----:R-:W-:-:S06]  /*09a0*/  IMAD.WIDE.U32 R2, R3, 0x4, R12 ;  /* 0x0000000403027825 */ /* 0x001fcc00078e000c */
[----:B------:R-:W2:Y:S01]  /*09b0*/  LDG.E.CONSTANT R2, desc[UR6][R2.64] ;  /* 0x0000000602027981 */ /* 0x000ea2000c1e9900 */
[----:B------:R-:W-:Y:S01]  /*09c0*/  UIADD3 UR4, UPT, UPT, UR4, 0x1, URZ ;  /* 0x0000000104047890 */ /* 0x000fe2000fffe0ff */
[----:B------:R-:W-:-:S05]  /*09d0*/  IADD3 R0, PT, PT, R0, 0x1, RZ ;  /* 0x0000000100007810 */ /* 0x000fca0007ffe0ff */
[----:B------:R-:W-:Y:S01]  /*09e0*/  ISETP.NE.AND P2, PT, R14, UR4, PT ;  /* 0x000000040e007c0c */ /* 0x000fe2000bf45270 */
[----:B--2---:R-:W-:-:S12]  /*09f0*/  FADD R9, R2, R9 ;  /* 0x0000000902097221 */ /* 0x004fd80000000000 */
[----:B------:R-:W-:Y:S05]  /*0a00*/  @P2 BRA `(.L_x_73) ;  /* 0xfffffffc00e02947 */ /* 0x000fea000383ffff */
.L_x_70:
[----:B------:R-:W-:Y:S02]  /*0a10*/  HFMA2 R11, -RZ, RZ, 0, 0 ;  /* 0x00000000ff0b7431 */ /* 0x000fe400000001ff */
[----:B------:R-:W-:Y:S01]  /*0a20*/  FMUL R0, R9, R10 ;  /* 0x0000000a09007220 */ /* 0x000fe20000400000 */
[----:B------:R-:W-:Y:S01]  /*0a30*/  MOV R4, RZ ;  /* 0x000000ff00047202 */ /* 0x000fe20000000f00 */
[----:B------:R-:W-:Y:S06]  /*0a40*/  @!P0 BRA `(.L_x_74) ;  /* 0x0000000000e48947 */ /* 0x000fec0003800000 */
[----:B------:R-:W-:Y:S01]  /*0a50*/  LOP3.LUT R4, R20, 0x7ffffff0, RZ, 0xc0, !PT ;  /* 0x7ffffff014047812 */ /* 0x000fe200078ec0ff */
[----:B------:R-:W-:Y:S01]  /*0a60*/  IMAD.MOV.U32 R11, RZ, RZ, RZ ;  /* 0x000000ffff0b7224 */ /* 0x000fe200078e00ff */
[----:B------:R-:W-:-:S06]  /*0a70*/  UMOV UR4, URZ ;  /* 0x000000ff00047c82 */ /* 0x000fcc0008000000 */
.L_x_75:
[----:B------:R-:W0:Y:S01]  /*0a80*/  LDC.64 R2, c[0x0][0x380] ;  /* 0x0000e000ff027b82 */ /* 0x000e220000000a00 */
[----:B------:R-:W-:-:S05]  /*0a90*/  IADD3 R13, PT, PT, R5, UR4, RZ ;  /* 0x00000004050d7c10 */ /* 0x000fca000fffe0ff */
[----:B0-----:R-:W-:-:S05]  /*0aa0*/  IMAD.WIDE.U32 R2, R13, 0x4, R2 ;  /* 0x000000040d027825 */ /* 0x001fca00078e0002 */
        /* <DEDUP_REMOVED lines=13> */
[----:B--2---:R-:W-:-:S03]  /*0b80*/  FADD R22, -R0, R16 ;  /* 0x0000001000167221 */ /* 0x004fc60000000100 */
[----:B------:R-:W2:Y:S01]  /*0b90*/  LDG.E.CONSTANT R16, desc[UR6][R2.64+0x34] ;  /* 0x0000340602107981 */ /* 0x000ea2000c1e9900 */
[----:B------:R-:W-:-:S03]  /*0ba0*/  FADD R24, |R22|, R11 ;  /* 0x0000000b16187221 */ /* 0x000fc60000000200 */
[----:B------:R-:W2:Y:S04]  /*0bb0*/  LDG.E.CONSTANT R11, desc[UR6][R2.64+0x38] ;  /* 0x00003806020b7981 */ /* 0x000ea8000c1e9900 */
[----:B------:R2:W2:Y:S01]  /*0bc0*/  LDG.E.CONSTANT R22, desc[UR6][R2.64+0x3c] ;  /* 0x00003c0602167981 */ /* 0x0004a2000c1e9900 */
[C---:B---3--:R-:W-:Y:S01]  /*0bd0*/  FADD R13, -R0.reuse, R13 ;  /* 0x0000000d000d7221 */ /* 0x048fe20000000100 */
[C---:B----4-:R-:W-:Y:S01]  /*0be0*/  FADD R14, -R0.reuse, R14 ;  /* 0x0000000e000e7221 */ /* 0x050fe20000000100 */
[----:B-----5:R-:W-:Y:S01]  /*0bf0*/  FADD R12, -R0, R12 ;  /* 0x0000000c000c7221 */ /* 0x020fe20000000100 */
[----:B------:R-:W-:Y:S01]  /*0c00*/  UIADD3 UR4, UPT, UPT, UR4, 0x10, URZ ;  /* 0x0000001004047890 */ /* 0x000fe2000fffe0ff */
[----:B------:R-:W-:-:S04]  /*0c10*/  FADD R13, R24, |R13| ;  /* 0x4000000d180d7221 */ /* 0x000fc80000000000 */
[----:B------:R-:W-:Y:S01]  /*0c20*/  FADD R13, R13, |R14| ;  /* 0x4000000e0d0d7221 */ /* 0x000fe20000000000 */
[----:B------:R-:W-:Y:S01]  /*0c30*/  FADD R29, -R0, R29 ;  /* 0x0000001d001d7221 */ /* 0x000fe20000000100 */
[----:B------:R-:W-:Y:S02]  /*0c40*/  ISETP.NE.AND P0, PT, R4, UR4, PT ;  /* 0x0000000404007c0c */ /* 0x000fe4000bf05270 */
[----:B------:R-:W-:Y:S01]  /*0c50*/  FADD R12, R13, |R12| ;  /* 0x4000000c0d0c7221 */ /* 0x000fe20000000000 */
[C---:B------:R-:W-:Y:S01]  /*0c60*/  FADD R13, -R0.reuse, R6 ;  /* 0x00000006000d7221 */ /* 0x040fe20000000100 */
[----:B------:R-:W-:-:S03]  /*0c70*/  FADD R27, -R0, R27 ;  /* 0x0000001b001b7221 */ /* 0x000fc60000000100 */
[----:B------:R-:W-:Y:S01]  /*0c80*/  FADD R12, R12, |R13| ;  /* 0x4000000d0c0c7221 */ /* 0x000fe20000000000 */
        /* <DEDUP_REMOVED lines=11> */
[----:B------:R-:W-:-:S04]  /*0d40*/  FADD R12, R12, |R19| ;  /* 0x400000130c0c7221 */ /* 0x000fc80000000000 */
[----:B------:R-:W-:-:S04]  /*0d50*/  FADD R12, R12, |R17| ;  /* 0x400000110c0c7221 */ /* 0x000fc80000000000 */
[----:B------:R-:W-:Y:S01]  /*0d60*/  FADD R12, R12, |R15| ;  /* 0x4000000f0c0c7221 */ /* 0x000fe20000000000 */
[----:B--2---:R-:W-:-:S04]  /*0d70*/  FADD R3, -R0, R16 ;  /* 0x0000001000037221 */ /* 0x004fc80000000100 */
[----:B------:R-:W-:Y:S01]  /*0d80*/  FADD R3, R12, |R3| ;  /* 0x400000030c037221 */ /* 0x000fe20000000000 */
[C---:B------:R-:W-:Y:S01]  /*0d90*/  FADD R2, -R0.reuse, R11 ;  /* 0x0000000b00027221 */ /* 0x040fe20000000100 */
[----:B------:R-:W-:-:S03]  /*0da0*/  FADD R11, -R0, R22 ;  /* 0x00000016000b7221 */ /* 0x000fc60000000100 */
[----:B------:R-:W-:-:S04]  /*0db0*/  FADD R2, R3, |R2| ;  /* 0x4000000203027221 */ /* 0x000fc80000000000 */
[----:B------:R-:W-:Y:S01]  /*0dc0*/  FADD R11, R2, |R11| ;  /* 0x4000000b020b7221 */ /* 0x000fe20000000000 */
[----:B------:R-:W-:Y:S06]  /*0dd0*/  @P0 BRA `(.L_x_75) ;  /* 0xfffffffc00280947 */ /* 0x000fec000383ffff */
.L_x_74:
[----:B------:R-:W-:Y:S05]  /*0de0*/  @!P1 BRA `(.L_x_76) ;  /* 0x00000004002c9947 */ /* 0x000fea0003800000 */
[----:B------:R-:W-:Y:S02]  /*0df0*/  ISETP.GE.U32.AND P0, PT, R8, 0x8, PT ;  /* 0x000000080800780c */ /* 0x000fe40003f06070 */
[----:B------:R-:W-:-:S04]  /*0e00*/  LOP3.LUT R14, R20, 0x7, RZ, 0xc0, !PT ;  /* 0x00000007140e7812 */ /* 0x000fc800078ec0ff */
[----:B------:R-:W-:-:S07]  /*0e10*/  ISETP.NE.AND P1, PT, R14, RZ, PT ;  /* 0x000000ff0e00720c */ /* 0x000fce0003f25270 */
[----:B------:R-:W-:Y:S06]  /*0e20*/  @!P0 BRA `(.L_x_77) ;  /* 0x0000000000848947 */ /* 0x000fec0003800000 */
[----:B------:R-:W0:Y:S01]  /*0e30*/  LDC.64 R12, c[0x0][0x380] ;  /* 0x0000e000ff0c7b82 */ /* 0x000e220000000a00 */
[CC--:B------:R-:W-:Y:S02]  /*0e40*/  IADD3 R23, PT, PT, R4.reuse, R5.reuse, RZ ;  /* 0x0000000504177210 */ /* 0x0c0fe40007ffe0ff */
[----:B------:R-:W-:-:S05]  /*0e50*/  IADD3 R6, P0, PT, R4, R5, RZ ;  /* 0x0000000504067210 */ /* 0x000fca0007f1e0ff */
[----:B------:R-:W1:Y:S01]  /*0e60*/  LDC.64 R2, c[0x0][0x380] ;  /* 0x0000e000ff027b82 */ /* 0x000e620000000a00 */
[----:B0-----:R-:W-:Y:S01]  /*0e70*/  IMAD.WIDE.U32 R22, R23, 0x4, R12 ;  /* 0x0000000417167825 */ /* 0x001fe200078e000c */
[----:B------:R-:W-:-:S05]  /*0e80*/  IADD3.X R12, PT, PT, RZ, RZ, RZ, P0, !PT ;  /* 0x000000ffff0c7210 */ /* 0x000fca00007fe4ff */
        /* <DEDUP_REMOVED lines=11> */
[----:B--2---:R-:W-:-:S04]  /*0f40*/  FADD R6, -R0, R23 ;  /* 0x0000001700067221 */ /* 0x004fc80000000100 */
[----:B------:R-:W-:Y:S01]  /*0f50*/  FADD R6, R11, |R6| ;  /* 0x400000060b067221 */ /* 0x000fe20000000000 */
[----:B---3--:R-:W-:-:S04]  /*0f60*/  FADD R19, -R0, R19 ;  /* 0x0000001300137221 */ /* 0x008fc80000000100 */
[----:B------:R-:W-:Y:S01]  /*0f70*/  FADD R6, R6, |R19| ;  /* 0x4000001306067221 */ /* 0x000fe20000000000 */
[C---:B----4-:R-:W-:Y:S01]  /*0f80*/  FADD R21, -R0.reuse, R21 ;  /* 0x0000001500157221 */ /* 0x050fe20000000100 */
[----:B-----5:R-:W-:-:S03]  /*0f90*/  FADD R25, -R0, R25 ;  /* 0x0000001900197221 */ /* 0x020fc60000000100 */
        /* <DEDUP_REMOVED lines=9> */
[----:B------:R-:W-:-:S07]  /*1030*/  FADD R11, R6, |R17| ;  /* 0x40000011060b7221 */ /* 0x000fce0000000000 */
.L_x_77:
[----:B------:R-:W-:Y:S05]  /*1040*/  @!P1 BRA `(.L_x_76) ;  /* 0x0000000000949947 */ /* 0x000fea0003800000 */
[----:B------:R-:W-:Y:S02]  /*1050*/  ISETP.GE.U32.AND P0, PT, R14, 0x4, PT ;  /* 0x000000040e00780c */ /* 0x000fe40003f06070 */
[----:B------:R-:W-:-:S04]  /*1060*/  LOP3.LUT R16, R20, 0x3, RZ, 0xc0, !PT ;  /* 0x0000000314107812 */ /* 0x000fc800078ec0ff */
[----:B------:R-:W-:-:S07]  /*1070*/  ISETP.NE.AND P1, PT, R16, RZ, PT ;  /* 0x000000ff1000720c */ /* 0x000fce0003f25270 */
[----:B------:R-:W-:Y:S06]  /*1080*/  @!P0 BRA `(.L_x_78) ;  /* 0x0000000000548947 */ /* 0x000fec0003800000 */
[----:B------:R-:W0:Y:S01]  /*1090*/  LDC.64 R12, c[0x0][0x380] ;  /* 0x0000e000ff0c7b82 */ /* 0x000e220000000a00 */
[C---:B------:R-:W-:Y:S01]  /*10a0*/  IMAD.IADD R15, R4.reuse, 0x1, R5 ;  /* 0x00000001040f7824 */ /* 0x040fe200078e0205 */
[----:B------:R-:W-:-:S04]  /*10b0*/  IADD3 R6, P0, PT, R4, R5, RZ ;  /* 0x0000000504067210 */ /* 0x000fc80007f1e0ff */
[----:B------:R-:W-:Y:S02]  /*10c0*/  IADD3.X R14, PT, PT, RZ, RZ, RZ, P0, !PT ;  /* 0x000000ffff0e7210 */ /* 0x000fe400007fe4ff */
        /* <DEDUP_REMOVED lines=8> */
[----:B------:R-:W-:Y:S01]  /*1150*/  IADD3 R4, PT, PT, R4, 0x4, RZ ;  /* 0x0000000404047810 */ /* 0x000fe20007ffe0ff */
[----:B--2---:R-:W-:-:S04]  /*1160*/  FADD R6, -R0, R13 ;  /* 0x0000000d00067221 */ /* 0x004fc80000000100 */
[----:B------:R-:W-:Y:S01]  /*1170*/  FADD R6, R11, |R6| ;  /* 0x400000060b067221 */ /* 0x000fe20000000000 */
[C---:B---3--:R-:W-:Y:S01]  /*1180*/  FADD R15, -R0.reuse, R15 ;  /* 0x0000000f000f7221 */ /* 0x048fe20000000100 */
[----:B----4-:R-:W-:-:S03]  /*1190*/  FADD R17, -R0, R17 ;  /* 0x0000001100117221 */ /* 0x010fc60000000100 */
[----:B------:R-:W-:Y:S01]  /*11a0*/  FADD R6, R6, |R15| ;  /* 0x4000000f06067221 */ /* 0x000fe20000000000 */
[----:B-----5:R-:W-:-:S03]  /*11b0*/  FADD R19, -R0, R19 ;  /* 0x0000001300137221 */ /* 0x020fc60000000100 */
[----:B------:R-:W-:-:S04]  /*11c0*/  FADD R6, R6, |R17| ;  /* 0x4000001106067221 */ /* 0x000fc80000000000 */
[----:B------:R-:W-:-:S07]  /*11d0*/  FADD R11, R6, |R19| ;  /* 0x40000013060b7221 */ /* 0x000fce0000000000 */
.L_x_78:
[----:B------:R-:W-:Y:S05]  /*11e0*/  @!P1 BRA `(.L_x_76) ;  /* 0x00000000002c9947 */ /* 0x000fea0003800000 */
[----:B------:R-:W0:Y:S01]  /*11f0*/  LDC.64 R2, c[0x0][0x380] ;  /* 0x0000e000ff027b82 */ /* 0x000e220000000a00 */
[----:B------:R-:W-:-:S05]  /*1200*/  UMOV UR4, URZ ;  /* 0x000000ff00047c82 */ /* 0x000fca0008000000 */
.L_x_79:
[----:B------:R-:W-:-:S05]  /*1210*/  IADD3 R13, PT, PT, R4, R5, RZ ;  /* 0x00000005040d7210 */ /* 0x000fca0007ffe0ff */
[----:B0-----:R-:W-:-:S06]  /*1220*/  IMAD.WIDE.U32 R12, R13, 0x4, R2 ;  /* 0x000000040d0c7825 */ /* 0x001fcc00078e0002 */
[----:B------:R-:W2:Y:S01]  /*1230*/  LDG.E.CONSTANT R13, desc[UR6][R12.64] ;  /* 0x000000060c0d7981 */ /* 0x000ea2000c1e9900 */
[----:B------:R-:W-:Y:S01]  /*1240*/  UIADD3 UR4, UPT, UPT, UR4, 0x1, URZ ;  /* 0x0000000104047890 */ /* 0x000fe2000fffe0ff */
[----:B------:R-:W-:-:S05]  /*1250*/  IADD3 R4, PT, PT, R4, 0x1, RZ ;  /* 0x0000000104047810 */ /* 0x000fca0007ffe0ff */
[----:B------:R-:W-:Y:S01]  /*1260*/  ISETP.NE.AND P0, PT, R16, UR4, PT ;  /* 0x0000000410007c0c */ /* 0x000fe2000bf05270 */
[----:B--2---:R-:W-:-:S04]  /*1270*/  FADD R6, -R0, R13 ;  /* 0x0000000d00067221 */ /* 0x004fc80000000100 */
[----:B------:R-:W-:-:S08]  /*1280*/  FADD R11, |R6|, R11 ;  /* 0x0000000b060b7221 */ /* 0x000fd00000000200 */
[----:B------:R-:W-:Y:S05]  /*1290*/  @P0 BRA `(.L_x_79) ;  /* 0xfffffffc00dc0947 */ /* 0x000fea000383ffff */
.L_x_76:
[----:B------:R-:W-:Y:S01]  /*12a0*/  FMUL R11, R11, R10 ;  /* 0x0000000a0b0b7220 */ /* 0x000fe20000400000 */
[----:B------:R-:W-:-:S03]  /*12b0*/  IMAD.MOV.U32 R5, RZ, RZ, RZ ;  /* 0x000000ffff057224 */ /* 0x000fc600078e00ff */
[----:B------:R-:W-:-:S05]  /*12c0*/  FMUL R11, R11, 0.014999999664723873138 ;  /* 0x3c75c28f0b0b7820 */ /* 0x000fca0000400000 */
[----:B------:R-:W-:-:S13]  /*12d0*/  FSETP.NEU.AND P0, PT, R11, RZ, PT ;  /* 0x000000ff0b00720b */ /* 0x000fda0003f0d000 */
[----:B------:R-:W-:Y:S05]  /*12e0*/  @!P0 BRA `(.L_x_80) ;  /* 0x0000000000408947 */ /* 0x000fea0003800000 */
[----:B------:R-:W0:Y:S01]  /*12f0*/  LDC.64 R2, c[0x0][0x380] ;  /* 0x0000e000ff027b82 */ /* 0x000e220000000a00 */
[----:B------:R-:W-:-:S05]  /*1300*/  IADD3 R5, PT, PT, R7, -0x1, RZ ;  /* 0xffffffff07057810 */ /* 0x000fca0007ffe0ff */
[----:B0-----:R-:W-:-:S06]  /*1310*/  IMAD.WIDE.U32 R2, R5, 0x4, R2 ;  /* 0x0000000405027825 */ /* 0x001fcc00078e0002 */
[----:B------:R-:W2:Y:S01]  /*1320*/  LDG.E.CONSTANT R3, desc[UR6][R2.64] ;  /* 0x0000000602037981 */ /* 0x000ea2000c1e9900 */
[----:B------:R-:W0:Y:S02]  /*1330*/  MUFU.RCP R4, R11 ;  /* 0x0000000b00047308 */ /* 0x000e240000001000 */
        /* <DEDUP_REMOVED lines=8> */
[----:B------:R-:W-:-:S07]  /*13c0*/  MOV R2, 0x13e0 ;  /* 0x000013e000027802 */ /* 0x000fce0000000f00 */
[----:B------:R-:W-:Y:S05]  /*13d0*/  CALL.REL.NOINC `($__internal_3_$__cuda_sm3x_div_rn_noftz_f32_slowpath) ;  /* 0x0000001000187944 */ /* 0x000fea0003c00000 */
[----:B------:R-:W-:-:S07]  /*13e0*/  MOV R5, R0 ;  /* 0x0000000000057202 */ /* 0x000fce0000000f00 */
.L_x_80:
[----:B------:R-:W0:Y:S01]  /*13f0*/  LDC.64 R12, c[0x0][0x3a0] ;  /* 0x0000e800ff0c7b82 */ /* 0x000e220000000a00 */
[----:B------:R-:W1:Y:S01]  /*1400*/  LDCU UR4, c[0x0][0x390] ;  /* 0x00007200ff0477ac */ /* 0x000e620008000800 */
[----:B------:R-:W-:-:S04]  /*1410*/  IADD3 R0, P0, PT, R18, R7, RZ ;  /* 0x0000000712007210 */ /* 0x000fc80007f1e0ff */
[----:B------:R-:W-:Y:S02]  /*1420*/  LEA.HI.X.SX32 R3, R18, RZ, 0x1, P0 ;  /* 0x000000ff12037211 */ /* 0x000fe400000f0eff */
[----:B-1----:R-:W-:Y:S02]  /*1430*/  ISETP.GE.AND P0, PT, R7, UR4, PT ;  /* 0x0000000407007c0c */ /* 0x002fe4000bf06270 */
[----:B0-----:R-:W-:-:S04]  /*1440*/  LEA R2, P1, R0, R12, 0x2 ;  /* 0x0000000c00027211 */ /* 0x001fc800078210ff */
[----:B------:R-:W-:-:S05]  /*1450*/  LEA.HI.X R3, R0, R13, R3, 0x2, P1 ;  /* 0x0000000d00037211 */ /* 0x000fca00008f1403 */
[----:B------:R0:W-:Y:S02]  /*1460*/  STG.E desc[UR6][R2.64+-0x4], R5 ;  /* 0xfffffc0502007986 */ /* 0x0001e4000c101906 */
[----:B------:R-:W-:Y:S05]  /*1470*/  @P0 EXIT ;  /* 0x000000000000094d */ /* 0x000fea0003800000 */
[----:B------:R-:W1:Y:S01]  /*1480*/  LDC.64 R12, c[0x0][0x380] ;  /* 0x0000e000ff0c7b82 */ /* 0x000e620000000a00 */
[C---:B0-----:R-:W-:Y:S01]  /*1490*/  IMAD.WIDE R2, R20.reuse, 0x4, RZ ;  /* 0x0000000414027825 */ /* 0x041fe200078e02ff */
[C---:B------:R-:W-:Y:S02]  /*14a0*/  LOP3.LUT R6, R20.reuse, 0x7ffffff0, RZ, 0xc0, !PT ;  /* 0x7ffffff014067812 */ /* 0x040fe400078ec0ff */
[C---:B------:R-:W-:Y:S02]  /*14b0*/  LOP3.LUT R5, R20.reuse, 0x7, RZ, 0xc0, !PT ;  /* 0x0000000714057812 */ /* 0x040fe400078ec0ff */
[----:B------:R-:W-:Y:S02]  /*14c0*/  LOP3.LUT R4, R20, 0x3, RZ, 0xc0, !PT ;  /* 0x0000000314047812 */ /* 0x000fe400078ec0ff */
[----:B-1----:R-:W-:-:S04]  /*14d0*/  IADD3 R12, P0, PT, -R2, R12, RZ ;  /* 0x0000000c020c7210 */ /* 0x002fc80007f1e1ff */
[----:B------:R-:W-:-:S04]  /*14e0*/  IADD3 R12, P1, PT, R12, 0x4, RZ ;  /* 0x000000040c0c7810 */ /* 0x000fc80007f3e0ff */
[----:B------:R-:W-:Y:S02]  /*14f0*/  IADD3.X R13, PT, PT, RZ, ~R3, R13, P1, P0 ;  /* 0x80000003ff0d7210 */ /* 0x000fe40000fe040d */
[----:B------:R-:W-:-:S07]  /*1500*/  IADD3 R3, PT, PT, -R6, RZ, RZ ;  /* 0x000000ff06037210 */ /* 0x000fce0007ffe1ff */
.L_x_87:
[----:B0-----:R-:W0:Y:S01]  /*1510*/  LDC.64 R14, c[0x0][0x380] ;  /* 0x0000e000ff0e7b82 */ /* 0x001e220000000a00 */
[----:B------:R-:W-:Y:S01]  /*1520*/  IADD3 R11, PT, PT, -R20, R7, RZ ;  /* 0x00000007140b7210 */ /* 0x000fe20007ffe1ff */
[----:B0-----:R-:W-:-:S04]  /*1530*/  IMAD.WIDE.U32 R16, R7, 0x4, R14 ;  /* 0x0000000407107825 */ /* 0x001fc800078e000e */
[C---:B------:R-:W-:Y:S01]  /*1540*/  IMAD.WIDE R14, R11.reuse, 0x4, R14 ;  /* 0x000000040b0e7825 */ /* 0x040fe200078e020e */
[----:B------:R-:W2:Y:S04]  /*1550*/  LDG.E.CONSTANT R2, desc[UR6][R16.64] ;  /* 0x0000000610027981 */ /* 0x000ea8000c1e9900 */
[----:B------:R-:W3:Y:S01]  /*1560*/  LDG.E.CONSTANT R22, desc[UR6][R14.64] ;  /* 0x000000060e167981 */ /* 0x000ee2000c1e9900 */
[----:B------:R-:W-:Y:S01]  /*1570*/  ISETP.GE.U32.AND P0, PT, R20, 0x10, PT ;  /* 0x000000101400780c */ /* 0x000fe20003f06070 */
[----:B------:R-:W-:Y:S01]  /*1580*/  HFMA2 R21, -RZ, RZ, 0, 0 ;  /* 0x00000000ff157431 */ /* 0x000fe200000001ff */
[----:B------:R-:W-:Y:S01]  /*1590*/  IADD3 R0, PT, PT, R11, 0x1, RZ ;  /* 0x000000010b007810 */ /* 0x000fe20007ffe0ff */
[----:B------:R-:W-:-:S03]  /*15a0*/  IMAD.MOV.U32 R23, RZ, RZ, RZ ;  /* 0x000000ffff177224 */ /* 0x000fc600078e00ff */
[----:B------:R-:W-:Y:S01]  /*15b0*/  SHF.R.S32.HI R11, RZ, 0x1f, R0 ;  /* 0x0000001fff0b7819 */ /* 0x000fe20000011400 */
[----:B--2---:R-:W-:-:S04]  /*15c0*/  FADD R9, R2, R9 ;  /* 0x0000000902097221 */ /* 0x004fc80000000000 */
[----:B---3--:R-:W-:-:S04]  /*15d0*/  FADD R9, R9, -R22 ;  /* 0x8000001609097221 */ /* 0x008fc80000000000 */
[----:B------:R-:W-:Y:S01]  /*15e0*/  FMUL R19, R9, R10 ;  /* 0x0000000a09137220 */ /* 0x000fe20000400000 */
[----:B------:R-:W-:Y:S06]  /*15f0*/  @!P0 BRA `(.L_x_81) ;  /* 0x0000000400148947 */ /* 0x000fec0003800000 */
[----:B------:R-:W0:Y:S01]  /*1600*/  LDC.64 R16, c[0x0][0x380] ;  /* 0x0000e000ff107b82 */ /* 0x000e220000000a00 */
[----:B------:R-:W-:Y:S01]  /*1610*/  IMAD.WIDE R22, R7, 0x4, R12 ;  /* 0x0000000407167825 */ /* 0x000fe200078e020c */
[----:B------:R-:W-:-:S04]  /*1620*/  MOV R24, R3 ;  /* 0x0000000300187202 */ /* 0x000fc80000000f00 */
[----:B------:R-:W-:Y:S02]  /*1630*/  MOV R25, R23 ;  /* 0x0000001700197202 */ /* 0x000fe40000000f00 */
[----:B------:R-:W-:Y:S02]  /*1640*/  MOV R23, RZ ;  /* 0x000000ff00177202 */ /* 0x000fe40000000f00 */
[----:B0-----:R-:W-:-:S04]  /*1650*/  LEA R16, P0, R0, R16, 0x2 ;  /* 0x0000001000107211 */ /* 0x001fc800078010ff */
[----:B------:R-:W-:Y:S02]  /*1660*/  IADD3 R21, P1, PT, R16, 0x20, RZ ;  /* 0x0000002010157810 */ /* 0x000fe40007f3e0ff */
[----:B------:R-:W-:-:S04]  /*1670*/  LEA.HI.X R17, R0, R17, R11, 0x2, P0 ;  /* 0x0000001100117211 */ /* 0x000fc800000f140b */
[----:B------:R-:W-:-:S07]  /*1680*/  IADD3.X R26, PT, PT, RZ, R17, RZ, P1, !PT ;  /* 0x00000011ff1a7210 */ /* 0x000fce0000ffe4ff */
.L_x_82:
[----:B------:R-:W-:Y:S01]  /*1690*/  IMAD.MOV.U32 R16, RZ, RZ, R22 ;  /* 0x000000ffff107224 */ /* 0x000fe200078e0016 */
[----:B------:R-:W-:-:S05]  /*16a0*/  MOV R17, R25 ;  /* 0x0000001900117202 */ /* 0x000fca0000000f00 */
[----:B------:R0:W2:Y:S02]  /*16b0*/  LDG.E.CONSTANT R27, desc[UR6][R16.64] ;  /* 0x00000006101b7981 */ /* 0x0000a4000c1e9900 */
[----:B0-----:R-:W-:Y:S02]  /*16c0*/  MOV R16, R21 ;  /* 0x0000001500107202 */ /* 0x001fe40000000f00 */
[----:B------:R-:W-:-:S05]  /*16d0*/  MOV R17, R26 ;  /* 0x0000001a00117202 */ /* 0x000fca0000000f00 */
[----:B------:R-:W3:Y:S04]  /*16e0*/  LDG.E.CONSTANT R21, desc[UR6][R16.64+-0x1c] ;  /* 0xffffe40610157981 */ /* 0x000ee8000c1e9900 */
[----:B------:R-:W4:Y:S04]  /*16f0*/  LDG.E.CONSTANT R28, desc[UR6][R16.64+-0x18] ;  /* 0xffffe806101c7981 */ /* 0x000f28000c1e9900 */
[----:B------:R-:W5:Y:S01]  /*1700*/  LDG.E.CONSTANT R26, desc[UR6][R16.64+-0x14] ;  /* 0xffffec06101a7981 */ /* 0x000f62000c1e9900 */
[----:B--2---:R-:W-:-:S04]  /*1710*/  FADD R27, -R19, R27 ;  /* 0x0000001b131b7221 */ /* 0x004fc80000000100 */
[----:B------:R-:W-:Y:S02]  /*1720*/  FADD R27, |R27|, R23 ;  /* 0x000000171b1b7221 */ /* 0x000fe40000000200 */
[----:B------:R-:W2:Y:S01]  /*1730*/  LDG.E.CONSTANT R23, desc[UR6][R16.64+-0xc] ;  /* 0xfffff40610177981 */ /* 0x000ea2000c1e9900 */
[----:B---3--:R-:W-:-:S04]  /*1740*/  FADD R21, -R19, R21 ;  /* 0x0000001513157221 */ /* 0x008fc80000000100 */
[----:B------:R-:W-:Y:S01]  /*1750*/  FADD R21, R27, |R21| ;  /* 0x400000151b157221 */ /* 0x000fe20000000000 */
[----:B----4-:R-:W-:-:S04]  /*1760*/  FADD R28, -R19, R28 ;  /* 0x0000001c131c7221 */ /* 0x010fc80000000100 */
[----:B------:R-:W-:Y:S01]  /*1770*/  FADD R21, R21, |R28| ;  /* 0x4000001c15157221 */ /* 0x000fe20000000000 */
[----:B-----5:R-:W-:Y:S02]  /*1780*/  FADD R28, -R19, R26 ;  /* 0x0000001a131c7221 */ /* 0x020fe40000000100 */
[----:B------:R-:W3:Y:S02]  /*1790*/  LDG.E.CONSTANT R26, desc[UR6][R16.64+-0x10] ;  /* 0xfffff006101a7981 */ /* 0x000ee4000c1e9900 */
[----:B------:R-:W-:Y:S02]  /*17a0*/  FADD R27, R21, |R28| ;  /* 0x4000001c151b7221 */ /* 0x000fe40000000000 */
[----:B------:R-:W4:Y:S04]  /*17b0*/  LDG.E.CONSTANT R21, desc[UR6][R16.64+-0x8] ;  /* 0xfffff80610157981 */ /* 0x000f28000c1e9900 */
[----:B------:R-:W5:Y:S01]  /*17c0*/  LDG.E.CONSTANT R28, desc[UR6][R16.64+-0x4] ;  /* 0xfffffc06101c7981 */ /* 0x000f62000c1e9900 */
[C---:B--2---:R-:W-:Y:S01]  /*17d0*/  FADD R23, -R19.reuse, R23 ;  /* 0x0000001713177221 */ /* 0x044fe20000000100 */
[----:B---3--:R-:W-:-:S04]  /*17e0*/  FADD R26, -R19, R26 ;  /* 0x0000001a131a7221 */ /* 0x008fc80000000100 */
[----:B------:R-:W-:-:S04]  /*17f0*/  FADD R26, R27, |R26| ;  /* 0x4000001a1b1a7221 */ /* 0x000fc80000000000 */
[----:B------:R-:W-:Y:S01]  /*1800*/  FADD R23, R26, |R23| ;  /* 0x400000171a177221 */ /* 0x000fe20000000000 */
[C---:B----4-:R-:W-:Y:S01]  /*1810*/  FADD R26, -R19.reuse, R21 ;  /* 0x00000015131a7221 */ /* 0x050fe20000000100 */
[----:B-----5:R-:W-:Y:S01]  /*1820*/  FADD R28, -R19, R28 ;  /* 0x0000001c131c7221 */ /* 0x020fe20000000100 */
[----:B------:R-:W2:Y:S02]  /*1830*/  LDG.E.CONSTANT R21, desc[UR6][R16.64+0x8] ;  /* 0x0000080610157981 */ /* 0x000ea4000c1e9900 */
[----:B------:R-:W-:Y:S02]  /*1840*/  FADD R23, R23, |R26| ;  /* 0x4000001a17177221 */ /* 0x000fe40000000000 */
[----:B------:R-:W3:Y:S02]  /*1850*/  LDG.E.CONSTANT R26, desc[UR6][R16.64] ;  /* 0x00000006101a7981 */ /* 0x000ee4000c1e9900 */
[----:B------:R-:W-:Y:S02]  /*1860*/  FADD R27, R23, |R28| ;  /* 0x4000001c171b7221 */ /* 0x000fe40000000000 */
[----:B------:R-:W4:Y:S04]  /*1870*/  LDG.E.CONSTANT R23, desc[UR6][R16.64+0x4] ;  /* 0x0000040610177981 */ /* 0x000f28000c1e9900 */
[----:B------:R-:W5:Y:S01]  /*1880*/  LDG.E.CONSTANT R28, desc[UR6][R16.64+0xc] ;  /* 0x00000c06101c7981 */ /* 0x000f62000c1e9900 */
[----:B---3--:R-:W-:-:S04]  /*1890*/  FADD R26, -R19, R26 ;  /* 0x0000001a131a7221 */ /* 0x008fc80000000100 */
[----:B------:R-:W-:Y:S01]  /*18a0*/  FADD R26, R27, |R26| ;  /* 0x4000001a1b1a7221 */ /* 0x000fe20000000000 */
[----:B----4-:R-:W-:-:S04]  /*18b0*/  FADD R23, -R19, R23 ;  /* 0x0000001713177221 */ /* 0x010fc80000000100 */
[----:B------:R-:W-:Y:S01]  /*18c0*/  FADD R23, R26, |R23| ;  /* 0x400000171a177221 */ /* 0x000fe20000000000 */
[C---:B--2---:R-:W-:Y:S01]  /*18d0*/  FADD R26, -R19.reuse, R21 ;  /* 0x00000015131a7221 */ /* 0x044fe20000000100 */
[----:B-----5:R-:W-:Y:S01]  /*18e0*/  FADD R28, -R19, R28 ;  /* 0x0000001c131c7221 */ /* 0x020fe20000000100 */
[----:B------:R-:W2:Y:S02]  /*18f0*/  LDG.E.CONSTANT R21, desc[UR6][R16.64+0x18] ;  /* 0x0000180610157981 */ /* 0x000ea4000c1e9900 */
[----:B------:R-:W-:Y:S02]  /*1900*/  FADD R23, R23, |R26| ;  /* 0x4000001a17177221 */ /* 0x000fe40000000000 */
[----:B------:R-:W3:Y:S02]  /*1910*/  LDG.E.CONSTANT R26, desc[UR6][R16.64+0x10] ;  /* 0x00001006101a7981 */ /* 0x000ee4000c1e9900 */
[----:B------:R-:W-:Y:S02]  /*1920*/  FADD R27, R23, |R28| ;  /* 0x4000001c171b7221 */ /* 0x000fe40000000000 */
[----:B------:R-:W4:Y:S04]  /*1930*/  LDG.E.CONSTANT R23, desc[UR6][R16.64+0x14] ;  /* 0x0000140610177981 */ /* 0x000f28000c1e9900 */
[----:B------:R-:W5:Y:S01]  /*1940*/  LDG.E.CONSTANT R28, desc[UR6][R16.64+0x1c] ;  /* 0x00001c06101c7981 */ /* 0x000f62000c1e9900 */
[----:B------:R-:W-:-:S04]  /*1950*/  IADD3 R24, PT, PT, R24, 0x10, RZ ;  /* 0x0000001018187810 */ /* 0x000fc80007ffe0ff */
[----:B------:R-:W-:Y:S02]  /*1960*/  ISETP.NE.AND P0, PT, R24, RZ, PT ;  /* 0x000000ff1800720c */ /* 0x000fe40003f05270 */
[----:B------:R-:W-:-:S05]  /*1970*/  IADD3 R22, P1, PT, R22, 0x40, RZ ;  /* 0x0000004016167810 */ /* 0x000fca0007f3e0ff */
[----:B------:R-:W-:Y:S02]  /*1980*/  IMAD.X R25, RZ, RZ, R25, P1 ;  /* 0x000000ffff197224 */ /* 0x000fe400008e0619 */
[----:B---3--:R-:W-:-:S04]  /*1990*/  FADD R26, -R19, R26 ;  /* 0x0000001a131a7221 */ /* 0x008fc80000000100 */
[----:B------:R-:W-:Y:S01]  /*19a0*/  FADD R26, R27, |R26| ;  /* 0x4000001a1b1a7221 */ /* 0x000fe20000000000 */
[----:B----4-:R-:W-:-:S04]  /*19b0*/  FADD R23, -R19, R23 ;  /* 0x0000001713177221 */ /* 0x010fc80000000100 */
[----:B------:R-:W-:Y:S01]  /*19c0*/  FADD R23, R26, |R23| ;  /* 0x400000171a177221 */ /* 0x000fe20000000000 */
[C---:B--2---:R-:W-:Y:S01]  /*19d0*/  FADD R26, -R19.reuse, R21 ;  /* 0x00000015131a7221 */ /* 0x044fe20000000100 */
[----:B-----5:R-:W-:Y:S01]  /*19e0*/  FADD R28, -R19, R28 ;  /* 0x0000001c131c7221 */ /* 0x020fe20000000100 */
[----:B------:R-:W-:Y:S02]  /*19f0*/  IADD3 R21, P2, PT, R16, 0x40, RZ ;  /* 0x0000004010157810 */ /* 0x000fe40007f5e0ff */
[----:B------:R-:W-:Y:S02]  /*1a00*/  FADD R23, R23, |R26| ;  /* 0x4000001a17177221 */ /* 0x000fe40000000000 */
[----:B------:R-:W-:Y:S02]  /*1a10*/  IADD3.X R26, PT, PT, RZ, R17, RZ, P2, !PT ;  /* 0x00000011ff1a7210 */ /* 0x000fe400017fe4ff */
[----:B------:R-:W-:Y:S01]  /*1a20*/  FADD R23, R23, |R28| ;  /* 0x4000001c17177221 */ /* 0x000fe20000000000 */
[----:B------:R-:W-:Y:S06]  /*1a30*/  @P0 BRA `(.L_x_82) ;  /* 0xfffffffc00140947 */ /* 0x000fec000383ffff */
[----:B------:R-:W-:-:S07]  /*1a40*/  MOV R21, R6 ;  /* 0x0000000600157202 */ /* 0x000fce0000000f00 */
.L_x_81:
[----:B------:R-:W-:-:S13]  /*1a50*/  ISETP.NE.AND P0, PT, R8, RZ, PT ;  /* 0x000000ff0800720c */ /* 0x000fda0003f05270 */
[----:B------:R-:W-:Y:S05]  /*1a60*/  @!P0 BRA `(.L_x_83) ;  /* 0x0000000400388947 */ /* 0x000fea0003800000 */
[----:B------:R-:W-:Y:S02]  /*1a70*/  IADD3 R16, PT, PT, R8, -0x1, RZ ;  /* 0xffffffff08107810 */ /* 0x000fe40007ffe0ff */
[----:B------:R-:W-:Y:S02]  /*1a80*/  ISETP.NE.AND P1, PT, R5, RZ, PT ;  /* 0x000000ff0500720c */ /* 0x000fe40003f25270 */
[----:B------:R-:W-:-:S13]  /*1a90*/  ISETP.GE.U32.AND P0, PT, R16, 0x7, PT ;  /* 0x000000071000780c */ /* 0x000fda0003f06070 */
[----:B------:R-:W-:Y:S05]  /*1aa0*/  @!P0 BRA `(.L_x_84) ;  /* 0x00000000007c8947 */ /* 0x000fea0003800000 */
[----:B------:R-:W0:Y:S01]  /*1ab0*/  LDC.64 R16, c[0x0][0x380] ;  /* 0x0000e000ff107b82 */ /* 0x000e220000000a00 */
[----:B------:R-:W-:Y:S01]  /*1ac0*/  IADD3 R22, P0, PT, R0, R21, RZ ;  /* 0x0000001500167210 */ /* 0x000fe20007f1e0ff */
[----:B------:R-:W-:-:S03]  /*1ad0*/  IMAD.WIDE.U32 R24, R21, 0x4, R14 ;  /* 0x0000000415187825 */ /* 0x000fc600078e000e */
[----:B------:R-:W-:-:S03]  /*1ae0*/  IADD3.X R26, PT, PT, RZ, R11, RZ, P0, !PT ;  /* 0x0000000bff1a7210 */ /* 0x000fc600007fe4ff */
[----:B------:R-:W2:Y:S01]  /*1af0*/  LDG.E.CONSTANT R24, desc[UR6][R24.64+0x4] ;  /* 0x0000040618187981 */ /* 0x000ea2000c1e9900 */
[----:B0-----:R-:W-:-:S04]  /*1b00*/  LEA R16, P0, R22, R16, 0x2 ;  /* 0x0000001016107211 */ /* 0x001fc800078010ff */
[----:B------:R-:W-:-:S05]  /*1b10*/  LEA.HI.X R17, R22, R17, R26, 0x2, P0 ;  /* 0x0000001116117211 */ /* 0x000fca00000f141a */
[----:B------:R-:W3:Y:S04]  /*1b20*/  LDG.E.CONSTANT R28, desc[UR6][R16.64+0x4] ;  /* 0x00000406101c7981 */ /* 0x000ee8000c1e9900 */
[----:B------:R-:W4:Y:S01]  /*1b30*/  LDG.E.CONSTANT R26, desc[UR6][R16.64+0x8] ;  /* 0x00000806101a7981 */ /* 0x000f22000c1e9900 */
[----:B--2---:R-:W-:-:S03]  /*1b40*/  FADD R22, -R19, R24 ;  /* 0x0000001813167221 */ /* 0x004fc60000000100 */
[----:B------:R-:W2:Y:S01]  /*1b50*/  LDG.E.CONSTANT R24, desc[UR6][R16.64+0x18] ;  /* 0x0000180610187981 */ /* 0x000ea2000c1e9900 */
[----:B------:R-:W-:-:S03]  /*1b60*/  FADD R23, R23, |R22| ;  /* 0x4000001617177221 */ /* 0x000fc60000000000 */
[----:B------:R-:W5:Y:S01]  /*1b70*/  LDG.E.CONSTANT R22, desc[UR6][R16.64+0xc] ;  /* 0x00000c0610167981 */ /* 0x000f62000c1e9900 */
[----:B---3--:R-:W-:-:S04]  /*1b80*/  FADD R28, -R19, R28 ;  /* 0x0000001c131c7221 */ /* 0x008fc80000000100 */
[----:B------:R-:W-:Y:S01]  /*1b90*/  FADD R23, R23, |R28| ;  /* 0x4000001c17177221 */ /* 0x000fe20000000000 */
[----:B----4-:R-:W-:Y:S02]  /*1ba0*/  FADD R28, -R19, R26 ;  /* 0x0000001a131c7221 */ /* 0x010fe40000000100 */
[----:B------:R-:W3:Y:S02]  /*1bb0*/  LDG.E.CONSTANT R26, desc[UR6][R16.64+0x10] ;  /* 0x00001006101a7981 */ /* 0x000ee4000c1e9900 */
[----:B------:R-:W-:Y:S02]  /*1bc0*/  FADD R27, R23, |R28| ;  /* 0x4000001c171b7221 */ /* 0x000fe40000000000 */
[----:B------:R-:W4:Y:S04]  /*1bd0*/  LDG.E.CONSTANT R28, desc[UR6][R16.64+0x14] ;  /* 0x00001406101c7981 */ /* 0x000f28000c1e9900 */
[----:B------:R-:W4:Y:S01]  /*1be0*/  LDG.E.CONSTANT R23, desc[UR6][R16.64+0x1c] ;  /* 0x00001c0610177981 */ /* 0x000f22000c1e9900 */
[----:B------:R-:W-:Y:S01]  /*1bf0*/  IADD3 R21, PT, PT, R21, 0x8, RZ ;  /* 0x0000000815157810 */ /* 0x000fe20007ffe0ff */
[----:B-----5:R-:W-:-:S04]  /*1c00*/  FADD R22, -R19, R22 ;  /* 0x0000001613167221 */ /* 0x020fc80000000100 */
[----:B------:R-:W-:Y:S01]  /*1c10*/  FADD R22, R27, |R22| ;  /* 0x400000161b167221 */ /* 0x000fe20000000000 */
[C---:B--2---:R-:W-:Y:S01]  /*1c20*/  FADD R27, -R19.reuse, R24 ;  /* 0x00000018131b7221 */ /* 0x044fe20000000100 */
[----:B---3--:R-:W-:-:S04]  /*1c30*/  FADD R25, -R19, R26 ;  /* 0x0000001a13197221 */ /* 0x008fc80000000100 */
[----:B------:R-:W-:Y:S01]  /*1c40*/  FADD R22, R22, |R25| ;  /* 0x4000001916167221 */ /* 0x000fe20000000000 */
[----:B----4-:R-:W-:-:S04]  /*1c50*/  FADD R25, -R19, R28 ;  /* 0x0000001c13197221 */ /* 0x010fc80000000100 */
[----:B------:R-:W-:Y:S01]  /*1c60*/  FADD R22, R22, |R25| ;  /* 0x4000001916167221 */ /* 0x000fe20000000000 */
[----:B------:R-:W-:-:S03]  /*1c70*/  FADD R23, -R19, R23 ;  /* 0x0000001713177221 */ /* 0x000fc60000000100 */
[----:B------:R-:W-:-:S04]  /*1c80*/  FADD R22, R22, |R27| ;  /* 0x4000001b16167221 */ /* 0x000fc80000000000 */
[----:B------:R-:W-:-:S07]  /*1c90*/  FADD R23, R22, |R23| ;  /* 0x4000001716177221 */ /* 0x000fce0000000000 */
.L_x_84:
[----:B------:R-:W-:Y:S05]  /*1ca0*/  @!P1 BRA `(.L_x_83) ;  /* 0x0000000000a89947 */ /* 0x000fea0003800000 */
[----:B------:R-:W-:Y:S02]  /*1cb0*/  IADD3 R16, PT, PT, R5, -0x1, RZ ;  /* 0xffffffff05107810 */ /* 0x000fe40007ffe0ff */
[----:B------:R-:W-:Y:S02]  /*1cc0*/  ISETP.NE.AND P1, PT, R4, RZ, PT ;  /* 0x000000ff0400720c */ /* 0x000fe40003f25270 */
[----:B------:R-:W-:-:S13]  /*1cd0*/  ISETP.GE.U32.AND P0, PT, R16, 0x3, PT ;  /* 0x000000031000780c */ /* 0x000fda0003f06070 */
[----:B------:R-:W-:Y:S05]  /*1ce0*/  @!P0 BRA `(.L_x_85) ;  /* 0x00000000004c8947 */ /* 0x000fea0003800000 */
[----:B------:R-:W0:Y:S01]  /*1cf0*/  LDC.64 R16, c[0x0][0x380] ;  /* 0x0000e000ff107b82 */ /* 0x000e220000000a00 */
[----:B------:R-:W-:Y:S01]  /*1d00*/  IADD3 R22, P0, PT, R0, R21, RZ ;  /* 0x0000001500167210 */ /* 0x000fe20007f1e0ff */
[----:B------:R-:W-:-:S04]  /*1d10*/  IMAD.WIDE.U32 R24, R21, 0x4, R14 ;  /* 0x0000000415187825 */ /* 0x000fc800078e000e */
[----:B------:R-:W-:Y:S02]  /*1d20*/  IMAD.X R26, RZ, RZ, R11, P0 ;  /* 0x000000ffff1a7224 */ /* 0x000fe400000e060b */
[----:B------:R-:W2:Y:S01]  /*1d30*/  LDG.E.CONSTANT R24, desc[UR6][R24.64+0x4] ;  /* 0x0000040618187981 */ /* 0x000ea2000c1e9900 */
[----:B0-----:R-:W-:-:S04]  /*1d40*/  LEA R16, P0, R22, R16, 0x2 ;  /* 0x0000001016107211 */ /* 0x001fc800078010ff */
        /* <DEDUP_REMOVED lines=13> */
.L_x_85:
[----:B------:R-:W-:Y:S05]  /*1e20*/  @!P1 BRA `(.L_x_83) ;  /* 0x0000000000489947 */ /* 0x000fea0003800000 */
[----:B------:R-:W-:-:S06]  /*1e30*/  IMAD.WIDE.U32 R14, R21, 0x4, R14 ;  /* 0x00000004150e7825 */ /* 0x000fcc00078e000e */
[----:B------:R-:W2:Y:S01]  /*1e40*/  LDG.E.CONSTANT R14, desc[UR6][R14.64+0x4] ;  /* 0x000004060e0e7981 */ /* 0x000ea2000c1e9900 */
[----:B------:R-:W-:Y:S01]  /*1e50*/  ISETP.NE.AND P0, PT, R4, 0x1, PT ;  /* 0x000000010400780c */ /* 0x000fe20003f05270 */
[----:B--2---:R-:W-:-:S04]  /*1e60*/  FADD R16, -R19, R14 ;  /* 0x0000000e13107221 */ /* 0x004fc80000000100 */
[----:B------:R-:W-:-:S08]  /*1e70*/  FADD R23, R23, |R16| ;  /* 0x4000001017177221 */ /* 0x000fd00000000000 */
[----:B------:R-:W-:Y:S05]  /*1e80*/  @!P0 BRA `(.L_x_83) ;  /* 0x0000000000308947 */ /* 0x000fea0003800000 */
[----:B------:R-:W0:Y:S01]  /*1e90*/  LDC.64 R14, c[0x0][0x380] ;  /* 0x0000e000ff0e7b82 */ /* 0x000e220000000a00 */
[----:B------:R-:W-:Y:S02]  /*1ea0*/  IADD3 R0, P1, PT, R0, R21, RZ ;  /* 0x0000001500007210 */ /* 0x000fe40007f3e0ff */
[----:B------:R-:W-:Y:S02]  /*1eb0*/  ISETP.NE.AND P0, PT, R4, 0x2, PT ;  /* 0x000000020400780c */ /* 0x000fe40003f05270 */
[----:B------:R-:W-:Y:S02]  /*1ec0*/  IADD3.X R11, PT, PT, RZ, R11, RZ, P1, !PT ;  /* 0x0000000bff0b7210 */ /* 0x000fe40000ffe4ff */
[----:B0-----:R-:W-:-:S04]  /*1ed0*/  LEA R14, P1, R0, R14, 0x2 ;  /* 0x0000000e000e7211 */ /* 0x001fc800078210ff */
[----:B------:R-:W-:-:S05]  /*1ee0*/  LEA.HI.X R15, R0, R15, R11, 0x2, P1 ;  /* 0x0000000f000f7211 */ /* 0x000fca00008f140b */
[----:B------:R-:W2:Y:S04]  /*1ef0*/  LDG.E.CONSTANT R0, desc[UR6][R14.64+0x4] ;  /* 0x000004060e007981 */ /* 0x000ea8000c1e9900 */
[----:B------:R-:W3:Y:S01]  /*1f00*/  @P0 LDG.E.CONSTANT R16, desc[UR6][R14.64+0x8] ;  /* 0x000008060e100981 */ /* 0x000ee2000c1e9900 */
[C---:B--2---:R-:W-:Y:S01]  /*1f10*/  FADD R0, -R19.reuse, R0 ;  /* 0x0000000013007221 */ /* 0x044fe20000000100 */
[----:B---3--:R-:W-:-:S03]  /*1f20*/  @P0 FADD R16, -R19, R16 ;  /* 0x0000001013100221 */ /* 0x008fc60000000100 */
[----:B------:R-:W-:-:S04]  /*1f30*/  FADD R23, R23, |R0| ;  /* 0x4000000017177221 */ /* 0x000fc80000000000 */
[----:B------:R-:W-:-:S07]  /*1f40*/  @P0 FADD R23, R23, |R16| ;  /* 0x4000001017170221 */ /* 0x000fce0000000000 */
.L_x_83:
[----:B------:R-:W-:Y:S01]  /*1f50*/  FMUL R23, R23, R10 ;  /* 0x0000000a17177220 */ /* 0x000fe20000400000 */
[----:B------:R-:W-:-:S03]  /*1f60*/  HFMA2 R11, -RZ, RZ, 0, 0 ;  /* 0x00000000ff0b7431 */ /* 0x000fc600000001ff */
[----:B------:R-:W-:-:S05]  /*1f70*/  FMUL R23, R23, 0.014999999664723873138 ;  /* 0x3c75c28f17177820 */ /* 0x000fca0000400000 */
[----:B------:R-:W-:-:S13]  /*1f80*/  FSETP.NEU.AND P0, PT, R23, RZ, PT ;  /* 0x000000ff1700720b */ /* 0x000fda0003f0d000 */
[----:B------:R-:W-:Y:S05]  /*1f90*/  @!P0 BRA `(.L_x_86) ;  /* 0x0000000000348947 */ /* 0x000fea0003800000 */
[----:B------:R-:W0:Y:S01]  /*1fa0*/  MUFU.RCP R11, R23 ;  /* 0x00000017000b7308 */ /* 0x000e220000001000 */
[----:B------:R-:W-:-:S07]  /*1fb0*/  FADD R0, R2, -R19 ;  /* 0x8000001302007221 */ /* 0x000fce0000000000 */
        /* <DEDUP_REMOVED lines=9> */
[----:B------:R-:W-:Y:S05]  /*2050*/  CALL.REL.NOINC `($__internal_3_$__cuda_sm3x_div_rn_noftz_f32_slowpath) ;  /* 0x0000000000f87944 */ /* 0x000fea0003c00000 */
[----:B------:R-:W-:-:S07]  /*2060*/  MOV R11, R0 ;  /* 0x00000000000b7202 */ /* 0x000fce0000000f00 */
.L_x_86:
[----:B------:R-:W0:Y:S01]  /*2070*/  LDC.64 R14, c[0x0][0x3a0] ;  /* 0x0000e800ff0e7b82 */ /* 0x000e220000000a00 */
[----:B------:R-:W1:Y:S01]  /*2080*/  LDCU UR4, c[0x0][0x390] ;  /* 0x00007200ff0477ac */ /* 0x000e620008000800 */
[----:B------:R-:W-:Y:S01]  /*2090*/  IMAD.IADD R17, R18, 0x1, R7 ;  /* 0x0000000112117824 */ /* 0x000fe200078e0207 */
[----:B------:R-:W-:-:S04]  /*20a0*/  IADD3 R7, PT, PT, R7, 0x1, RZ ;  /* 0x0000000107077810 */ /* 0x000fc80007ffe0ff */
[----:B-1----:R-:W-:Y:S01]  /*20b0*/  ISETP.GE.AND P0, PT, R7, UR4, PT ;  /* 0x0000000407007c0c */ /* 0x002fe2000bf06270 */
[----:B0-----:R-:W-:-:S05]  /*20c0*/  IMAD.WIDE R14, R17, 0x4, R14 ;  /* 0x00000004110e7825 */ /* 0x001fca00078e020e */
[----:B------:R0:W-:Y:S07]  /*20d0*/  STG.E desc[UR6][R14.64], R11 ;  /* 0x0000000b0e007986 */ /* 0x0001ee000c101906 */
[----:B------:R-:W-:Y:S05]  /*20e0*/  @!P0 BRA `(.L_x_87) ;  /* 0xfffffff400088947 */ /* 0x000fea000383ffff */
[----:B------:R-:W-:Y:S05]  /*20f0*/  EXIT ;  /* 0x000000000000794d */ /* 0x000fea0003800000 */
        .weak           $__internal_2_$__cuda_sm20_rcp_rn_f32_slowpath
        .type           $__internal_2_$__cuda_sm20_rcp_rn_f32_slowpath,@function
        .size           $__internal_2_$__cuda_sm20_rcp_rn_f32_slowpath,($__internal_3_$__cuda_sm3x_div_rn_noftz_f32_slowpath - $__internal_2_$__cuda_sm20_rcp_rn_f32_slowpath)
$__internal_2_$__cuda_sm20_rcp_rn_f32_slowpath:
[----:B------:R-:W-:-:S04]  /*2100*/  SHF.L.U32 R3, R0, 0x1, RZ ;  /* 0x0000000100037819 */ /* 0x000fc800000006ff */
        /* <DEDUP_REMOVED lines=14> */
.L_x_88:
[----:B------:R-:W-:-:S04]  /*21f0*/  IADD3 R4, PT, PT, R3, -0xfd, RZ ;  /* 0xffffff0303047810 */ /* 0x000fc80007ffe0ff */
        /* <DEDUP_REMOVED lines=25> */
[----:B------:R-:W-:Y:S02]  /*2390*/  ISETP.GE.AND P0, PT, R4, RZ, PT ;  /* 0x000000ff0400720c */ /* 0x000fe40003f06270 */
[----:B------:R-:W-:-:S04]  /*23a0*/  IADD3 R4, PT, PT, R3, -0xfc, RZ ;  /* 0xffffff0403047810 */ /* 0x000fc80007ffe0ff */
[----:B------:R-:W-:-:S07]  /*23b0*/  SHF.R.U32.HI R3, RZ, R4, R7 ;  /* 0x00000004ff037219 */ /* 0x000fce0000011607 */
[----:B------:R-:W-:-:S04]  /*23c0*/  @!P0 IADD3 R3, PT, PT, R3, 0x1, RZ ;  /* 0x0000000103038810 */ /* 0x000fc80007ffe0ff */
[----:B------:R-:W-:-:S04]  /*23d0*/  @!P1 SHF.L.U32 R3, R3, 0x1, RZ ;  /* 0x0000000103039819 */ /* 0x000fc800000006ff */
[----:B------:R-:W-:Y:S01]  /*23e0*/  LOP3.LUT R3, R3, 0x80000000, R0, 0xf8, !PT ;  /* 0x8000000003037812 */ /* 0x000fe200078ef800 */
[----:B------:R-:W-:Y:S06]  /*23f0*/  BRA `(.L_x_89) ;  /* 0x0000000000047947 */ /* 0x000fec0003800000 */
.L_x_90:
[----:B------:R0:W1:Y:S02]  /*2400*/  MUFU.RCP R3, R0 ;  /* 0x0000000000037308 */ /* 0x0000640000001000 */
.L_x_89:
[----:B-1-3--:R-:W-:Y:S01]  /*2410*/  MOV R10, R3 ;  /* 0x00000003000a7202 */ /* 0x00afe20000000f00 */
[----:B------:R-:W-:-:S04]  /*2420*/  IMAD.MOV.U32 R3, RZ, RZ, 0x0 ;  /* 0x00000000ff037424 */ /* 0x000fc800078e00ff */
[----:B0-2---:R-:W-:Y:S05]  /*2430*/  RET.REL.NODEC R2 `(cci_batch_f32) ;  /* 0xffffffd802f07950 */ /* 0x005fea0003c3ffff */
        .weak           $__internal_3_$__cuda_sm3x_div_rn_noftz_f32_slowpath
        .type           $__internal_3_$__cuda_sm3x_div_rn_noftz_f32_slowpath,@function
        .size           $__internal_3_$__cuda_sm3x_div_rn_noftz_f32_slowpath,(.L_x_103 - $__internal_3_$__cuda_sm3x_div_rn_noftz_f32_slowpath)
$__internal_3_$__cuda_sm3x_div_rn_noftz_f32_slowpath:
[----:B------:R-:W-:Y:S02]  /*2440*/  SHF.R.U32.HI R14, RZ, 0x17, R11 ;  /* 0x00000017ff0e7819 */ /* 0x000fe4000001160b */
[----:B------:R-:W-:Y:S02]  /*2450*/  SHF.R.U32.HI R15, RZ, 0x17, R0 ;  /* 0x00000017ff0f7819 */ /* 0x000fe40000011600 */
[----:B------:R-:W-:Y:S02]  /*2460*/  LOP3.LUT R14, R14, 0xff, RZ, 0xc0, !PT ;  /* 0x000000ff0e0e7812 */ /* 0x000fe400078ec0ff */
[----:B------:R-:W-:Y:S02]  /*2470*/  LOP3.LUT R17, R15, 0xff, RZ, 0xc0, !PT ;  /* 0x000000ff0f117812 */ /* 0x000fe400078ec0ff */
[----:B------:R-:W-:Y:S02]  /*2480*/  IADD3 R19, PT, PT, R14, -0x1, RZ ;  /* 0xffffffff0e137810 */ /* 0x000fe40007ffe0ff */
[----:B------:R-:W-:-:S02]  /*2490*/  IADD3 R16, PT, PT, R17, -0x1, RZ ;  /* 0xffffffff11107810 */ /* 0x000fc40007ffe0ff */
[----:B------:R-:W-:-:S04]  /*24a0*/  ISETP.GT.U32.AND P0, PT, R19, 0xfd, PT ;  /* 0x000000fd1300780c */ /* 0x000fc80003f04070 */
[----:B------:R-:W-:-:S13]  /*24b0*/  ISETP.GT.U32.OR P0, PT, R16, 0xfd, P0 ;  /* 0x000000fd1000780c */ /* 0x000fda0000704470 */
[----:B------:R-:W-:Y:S01]  /*24c0*/  @!P0 MOV R15, RZ ;  /* 0x000000ff000f8202 */ /* 0x000fe20000000f00 */
        /* <DEDUP_REMOVED lines=17> */
[----:B------:R-:W-:Y:S02]  /*25e0*/  ISETP.GE.AND P0, PT, R16, RZ, PT ;  /* 0x000000ff1000720c */ /* 0x000fe40003f06270 */
[----:B------:R-:W-:-:S11]  /*25f0*/  ISETP.GE.AND P1, PT, R19, RZ, PT ;  /* 0x000000ff1300720c */ /* 0x000fd60003f26270 */
[----:B------:R-:W-:Y:S01]  /*2600*/  @P0 MOV R15, RZ ;  /* 0x000000ff000f0202 */ /* 0x000fe20000000f00 */
[----:B------:R-:W-:Y:S01]  /*2610*/  @!P0 FFMA R0, R0, 1.84467440737095516160e+19, RZ ;  /* 0x5f80000000008823 */ /* 0x000fe200000000ff */
[----:B------:R-:W-:Y:S01]  /*2620*/  @!P0 MOV R15, 0xffffffc0 ;  /* 0xffffffc0000f8802 */ /* 0x000fe20000000f00 */
[----:B------:R-:W-:-:S04]  /*2630*/  @!P1 FFMA R11, R11, 1.84467440737095516160e+19, RZ ;  /* 0x5f8000000b0b9823 */ /* 0x000fc800000000ff */
[----:B------:R-:W-:-:S07]  /*2640*/  @!P1 VIADD R15, R15, 0x40 ;  /* 0x000000400f0f9836 */ /* 0x000fce0000000000 */
.L_x_91:
[----:B------:R-:W-:Y:S02]  /*2650*/  LEA R16, R14, 0xc0800000, 0x17 ;  /* 0xc08000000e107811 */ /* 0x000fe400078eb8ff */
[----:B------:R-:W-:Y:S02]  /*2660*/  IADD3 R17, PT, PT, R17, -0x7f, RZ ;  /* 0xffffff8111117810 */ /* 0x000fe40007ffe0ff */
[----:B------:R-:W-:-:S03]  /*2670*/  IADD3 R19, PT, PT, -R16, R11, RZ ;  /* 0x0000000b10137210 */ /* 0x000fc60007ffe1ff */
[----:B------:R-:W-:Y:S01]  /*2680*/  IMAD R0, R17, -0x800000, R0 ;  /* 0xff80000011007824 */ /* 0x000fe200078e0200 */
[----:B------:R-:W0:Y:S01]  /*2690*/  MUFU.RCP R11, R19 ;  /* 0x00000013000b7308 */ /* 0x000e220000001000 */
[----:B------:R-:W-:-:S04]  /*26a0*/  FADD.FTZ R21, -R19, -RZ ;  /* 0x800000ff13157221 */ /* 0x000fc80000010100 */
[----:B0-----:R-:W-:-:S04]  /*26b0*/  FFMA R16, R11, R21, 1 ;  /* 0x3f8000000b107423 */ /* 0x001fc80000000015 */
[----:B------:R-:W-:-:S04]  /*26c0*/  FFMA R11, R11, R16, R11 ;  /* 0x000000100b0b7223 */ /* 0x000fc8000000000b */
[----:B------:R-:W-:-:S04]  /*26d0*/  FFMA R16, R0, R11, RZ ;  /* 0x0000000b00107223 */ /* 0x000fc800000000ff */
[----:B------:R-:W-:-:S04]  /*26e0*/  FFMA R22, R21, R16, R0 ;  /* 0x0000001015167223 */ /* 0x000fc80000000000 */
[----:B------:R-:W-:Y:S01]  /*26f0*/  FFMA R16, R11, R22, R16 ;  /* 0x000000160b107223 */ /* 0x000fe20000000010 */
[----:B------:R-:W-:-:S03]  /*2700*/  IADD3 R22, PT, PT, R17, 0x7f, -R14 ;  /* 0x0000007f11167810 */ /* 0x000fc60007ffe80e */
[----:B------:R-:W-:Y:S01]  /*2710*/  FFMA R21, R21, R16, R0 ;  /* 0x0000001015157223 */ /* 0x000fe20000000000 */
[----:B------:R-:W-:-:S03]  /*2720*/  IADD3 R15, PT, PT, R22, R15, RZ ;  /* 0x0000000f160f7210 */ /* 0x000fc60007ffe0ff */
[----:B------:R-:W-:-:S05]  /*2730*/  FFMA R0, R11, R21, R16 ;  /* 0x000000150b007223 */ /* 0x000fca0000000010 */
[----:B------:R-:W-:-:S04]  /*2740*/  SHF.R.U32.HI R14, RZ, 0x17, R0 ;  /* 0x00000017ff0e7819 */ /* 0x000fc80000011600 */
[----:B------:R-:W-:-:S04]  /*2750*/  LOP3.LUT R14, R14, 0xff, RZ, 0xc0, !PT ;  /* 0x000000ff0e0e7812 */ /* 0x000fc800078ec0ff */
[----:B------:R-:W-:-:S04]  /*2760*/  IADD3 R17, PT, PT, R14, R15, RZ ;  /* 0x0000000f0e117210 */ /* 0x000fc80007ffe0ff */
[----:B------:R-:W-:-:S04]  /*2770*/  IADD3 R14, PT, PT, R17, -0x1, RZ ;  /* 0xffffffff110e7810 */ /* 0x000fc80007ffe0ff */
        /* <DEDUP_REMOVED lines=15> */
[----:B------:R-:W-:Y:S01]  /*2870*/  VIADD R16, R17, 0x20 ;  /* 0x0000002011107836 */ /* 0x000fe20000000000 */
[----:B------:R-:W-:Y:S02]  /*2880*/  LOP3.LUT R15, R15, 0x800000, RZ, 0xfc, !PT ;  /* 0x008000000f0f7812 */ /* 0x000fe400078efcff */
[----:B------:R-:W-:-:S02]  /*2890*/  IADD3 R17, PT, PT, -R17, RZ, RZ ;  /* 0x000000ff11117210 */ /* 0x000fc40007ffe1ff */
[----:B------:R-:W-:Y:S02]  /*28a0*/  SHF.L.U32 R16, R15, R16, RZ ;  /* 0x000000100f107219 */ /* 0x000fe400000006ff */
[----:B------:R-:W-:Y:S02]  /*28b0*/  FSETP.NEU.FTZ.AND P0, PT, R14, R11, PT ;  /* 0x0000000b0e00720b */ /* 0x000fe40003f1d000 */
        /* <DEDUP_REMOVED lines=11> */
.L_x_97:
[----:B------:R-:W-:-:S04]  /*2970*/  LOP3.LUT R0, R0, 0x80000000, RZ, 0xc0, !PT ;  /* 0x8000000000007812 */ /* 0x000fc800078ec0ff */
[----:B------:R-:W-:Y:S01]  /*2980*/  LOP3.LUT R0, R0, 0x7f800000, RZ, 0xfc, !PT ;  /* 0x7f80000000007812 */ /* 0x000fe200078efcff */
[----:B------:R-:W-:Y:S06]  /*2990*/  BRA `(.L_x_98) ;  /* 0x0000000000287947 */ /* 0x000fec0003800000 */
.L_x_96:
[----:B------:R-:W-:Y:S01]  /*29a0*/  LEA R0, R15, R0, 0x17 ;  /* 0x000000000f007211 */ /* 0x000fe200078eb8ff */
[----:B------:R-:W-:Y:S06]  /*29b0*/  BRA `(.L_x_98) ;  /* 0x0000000000207947 */ /* 0x000fec0003800000 */
.L_x_95:
[----:B------:R-:W-:-:S04]  /*29c0*/  LOP3.LUT R0, R11, 0x80000000, R0, 0x48, !PT ;  /* 0x800000000b007812 */ /* 0x000fc800078e4800 */
[----:B------:R-:W-:Y:S01]  /*29d0*/  LOP3.LUT R0, R0, 0x7f800000, RZ, 0xfc, !PT ;  /* 0x7f80000000007812 */ /* 0x000fe200078efcff */
[----:B------:R-:W-:Y:S06]  /*29e0*/  BRA `(.L_x_98) ;  /* 0x0000000000147947 */ /* 0x000fec0003800000 */
.L_x_94:
[----:B------:R-:W-:Y:S01]  /*29f0*/  LOP3.LUT R0, R11, 0x80000000, R0, 0x48, !PT ;  /* 0x800000000b007812 */ /* 0x000fe200078e4800 */
[----:B------:R-:W-:Y:S06]  /*2a00*/  BRA `(.L_x_98) ;  /* 0x00000000000c7947 */ /* 0x000fec0003800000 */
.L_x_93:
[----:B------:R-:W0:Y:S01]  /*2a10*/  MUFU.RSQ R0, -QNAN ;  /* 0xffc0000000007908 */ /* 0x000e220000001400 */
[----:B------:R-:W-:Y:S05]  /*2a20*/  BRA `(.L_x_98) ;  /* 0x0000000000047947 */ /* 0x000fea0003800000 */
.L_x_92:
[----:B------:R-:W-:-:S07]  /*2a30*/  FADD.FTZ R0, R0, R11 ;  /* 0x0000000b00007221 */ /* 0x000fce0000010000 */
.L_x_98:
[----:B------:R-:W-:Y:S01]  /*2a40*/  HFMA2 R15, -RZ, RZ, 0, 0 ;  /* 0x00000000ff0f7431 */ /* 0x000fe200000001ff */
[----:B------:R-:W-:-:S04]  /*2a50*/  MOV R14, R2 ;  /* 0x00000002000e7202 */ /* 0x000fc80000000f00 */
[----:B0-----:R-:W-:Y:S05]  /*2a60*/  RET.REL.NODEC R14 `(cci_batch_f32) ;  /* 0xffffffd40e647950 */ /* 0x001fea0003c3ffff */
.L_x_99:
        /* <DEDUP_REMOVED lines=9> */
.L_x_103:


//--------------------- .nv.shared.reserved.0     --------------------------
	.section	.nv.shared.reserved.0,"aw",@nobits
	.weak		__nv_reservedSMEM_offset_0_alias
	.size		__nv_reservedSMEM_offset_0_alias, 0, 64
	.other		__nv_reservedSMEM_offset_0_alias,@"STO_CUDA_RESERVED_SHARED STV_DEFAULT"
__nv_reservedSMEM_offset_0_alias:
	.zero		0
	.zero		64


//--------------------- .nv.constant0.cci_many_series_one_param_f32 --------------------------
	.section	.nv.constant0.cci_many_series_one_param_f32,"a",@progbits
	.sectionflags	@""
	.align	4
.nv.constant0.cci_many_series_one_param_f32:
	.zero		936


//--------------------- .nv.constant0.cci_batch_f32 --------------------------
	.section	.nv.constant0.cci_batch_f32,"a",@progbits
	.sectionflags	@""
	.align	4
.nv.constant0.cci_batch_f32:
	.zero		936


//--------------------- SYMBOLS --------------------------

	.type		.nv.reservedSmem.offset0,@object
	.size		.nv.reservedSmem.offset0,0x4
